//
// Generated by NVIDIA NVVM Compiler
//
// Compiler Build ID: CL-36424714
// Cuda compilation tools, release 13.0, V13.0.88
// Based on NVVM 20.0.0
//

.version 9.0
.target sm_100
.address_size 64

	// .globl	_Z10gTranspotePfS_xx
.global .align 1 .b8 _ZN34_INTERNAL_4db4c019_4_k_cu_c873e1814cuda3std3__45__cpo5beginE[1];
.global .align 1 .b8 _ZN34_INTERNAL_4db4c019_4_k_cu_c873e1814cuda3std3__45__cpo3endE[1];
.global .align 1 .b8 _ZN34_INTERNAL_4db4c019_4_k_cu_c873e1814cuda3std3__45__cpo6cbeginE[1];
.global .align 1 .b8 _ZN34_INTERNAL_4db4c019_4_k_cu_c873e1814cuda3std3__45__cpo4cendE[1];
.global .align 1 .b8 _ZN34_INTERNAL_4db4c019_4_k_cu_c873e1814cuda3std3__45__cpo6rbeginE[1];
.global .align 1 .b8 _ZN34_INTERNAL_4db4c019_4_k_cu_c873e1814cuda3std3__45__cpo4rendE[1];
.global .align 1 .b8 _ZN34_INTERNAL_4db4c019_4_k_cu_c873e1814cuda3std3__45__cpo7crbeginE[1];
.global .align 1 .b8 _ZN34_INTERNAL_4db4c019_4_k_cu_c873e1814cuda3std3__45__cpo5crendE[1];
.global .align 1 .b8 _ZN34_INTERNAL_4db4c019_4_k_cu_c873e1814cuda3std3__436_GLOBAL__N__4db4c019_4_k_cu_c873e1816ignoreE[1];
.global .align 1 .b8 _ZN34_INTERNAL_4db4c019_4_k_cu_c873e1814cuda3std3__419piecewise_constructE[1];
.global .align 1 .b8 _ZN34_INTERNAL_4db4c019_4_k_cu_c873e1814cuda3std3__48in_placeE[1];
.global .align 1 .b8 _ZN34_INTERNAL_4db4c019_4_k_cu_c873e1814cuda3std3__420unreachable_sentinelE[1];
.global .align 1 .b8 _ZN34_INTERNAL_4db4c019_4_k_cu_c873e1814cuda3std3__47nulloptE[1];
.global .align 1 .b8 _ZN34_INTERNAL_4db4c019_4_k_cu_c873e1814cuda3std3__48unexpectE[1];
.global .align 1 .b8 _ZN34_INTERNAL_4db4c019_4_k_cu_c873e1814cuda3std6ranges3__45__cpo4swapE[1];
.global .align 1 .b8 _ZN34_INTERNAL_4db4c019_4_k_cu_c873e1814cuda3std6ranges3__45__cpo9iter_moveE[1];
.global .align 1 .b8 _ZN34_INTERNAL_4db4c019_4_k_cu_c873e1814cuda3std6ranges3__45__cpo5beginE[1];
.global .align 1 .b8 _ZN34_INTERNAL_4db4c019_4_k_cu_c873e1814cuda3std6ranges3__45__cpo3endE[1];
.global .align 1 .b8 _ZN34_INTERNAL_4db4c019_4_k_cu_c873e1814cuda3std6ranges3__45__cpo6cbeginE[1];
.global .align 1 .b8 _ZN34_INTERNAL_4db4c019_4_k_cu_c873e1814cuda3std6ranges3__45__cpo4cendE[1];
.global .align 1 .b8 _ZN34_INTERNAL_4db4c019_4_k_cu_c873e1814cuda3std6ranges3__45__cpo7advanceE[1];
.global .align 1 .b8 _ZN34_INTERNAL_4db4c019_4_k_cu_c873e1814cuda3std6ranges3__45__cpo9iter_swapE[1];
.global .align 1 .b8 _ZN34_INTERNAL_4db4c019_4_k_cu_c873e1814cuda3std6ranges3__45__cpo4nextE[1];
.global .align 1 .b8 _ZN34_INTERNAL_4db4c019_4_k_cu_c873e1814cuda3std6ranges3__45__cpo4prevE[1];
.global .align 1 .b8 _ZN34_INTERNAL_4db4c019_4_k_cu_c873e1814cuda3std6ranges3__45__cpo4dataE[1];
.global .align 1 .b8 _ZN34_INTERNAL_4db4c019_4_k_cu_c873e1814cuda3std6ranges3__45__cpo5cdataE[1];
.global .align 1 .b8 _ZN34_INTERNAL_4db4c019_4_k_cu_c873e1814cuda3std6ranges3__45__cpo4sizeE[1];
.global .align 1 .b8 _ZN34_INTERNAL_4db4c019_4_k_cu_c873e1814cuda3std6ranges3__45__cpo5ssizeE[1];
.global .align 1 .b8 _ZN34_INTERNAL_4db4c019_4_k_cu_c873e1814cuda3std6ranges3__45__cpo8distanceE[1];
.global .align 1 .b8 _ZN34_INTERNAL_4db4c019_4_k_cu_c873e1816thrust24THRUST_300001_SM_1000_NS8cuda_cub3parE[1];
.global .align 1 .b8 _ZN34_INTERNAL_4db4c019_4_k_cu_c873e1816thrust24THRUST_300001_SM_1000_NS8cuda_cub10par_nosyncE[1];
.global .align 1 .b8 _ZN34_INTERNAL_4db4c019_4_k_cu_c873e1816thrust24THRUST_300001_SM_1000_NS6system6detail10sequential3seqE[1];
.global .align 1 .b8 _ZN34_INTERNAL_4db4c019_4_k_cu_c873e1816thrust24THRUST_300001_SM_1000_NS6system3cpp3parE[1];
.global .align 1 .b8 _ZN34_INTERNAL_4db4c019_4_k_cu_c873e1816thrust24THRUST_300001_SM_1000_NS12placeholders2_1E[1];
.global .align 1 .b8 _ZN34_INTERNAL_4db4c019_4_k_cu_c873e1816thrust24THRUST_300001_SM_1000_NS12placeholders2_2E[1];
.global .align 1 .b8 _ZN34_INTERNAL_4db4c019_4_k_cu_c873e1816thrust24THRUST_300001_SM_1000_NS12placeholders2_3E[1];
.global .align 1 .b8 _ZN34_INTERNAL_4db4c019_4_k_cu_c873e1816thrust24THRUST_300001_SM_1000_NS12placeholders2_4E[1];
.global .align 1 .b8 _ZN34_INTERNAL_4db4c019_4_k_cu_c873e1816thrust24THRUST_300001_SM_1000_NS12placeholders2_5E[1];
.global .align 1 .b8 _ZN34_INTERNAL_4db4c019_4_k_cu_c873e1816thrust24THRUST_300001_SM_1000_NS12placeholders2_6E[1];
.global .align 1 .b8 _ZN34_INTERNAL_4db4c019_4_k_cu_c873e1816thrust24THRUST_300001_SM_1000_NS12placeholders2_7E[1];
.global .align 1 .b8 _ZN34_INTERNAL_4db4c019_4_k_cu_c873e1816thrust24THRUST_300001_SM_1000_NS12placeholders2_8E[1];
.global .align 1 .b8 _ZN34_INTERNAL_4db4c019_4_k_cu_c873e1816thrust24THRUST_300001_SM_1000_NS12placeholders2_9E[1];
.global .align 1 .b8 _ZN34_INTERNAL_4db4c019_4_k_cu_c873e1816thrust24THRUST_300001_SM_1000_NS12placeholders3_10E[1];
.global .align 1 .b8 _ZN34_INTERNAL_4db4c019_4_k_cu_c873e1816thrust24THRUST_300001_SM_1000_NS3seqE[1];
.global .align 1 .b8 _ZN34_INTERNAL_4db4c019_4_k_cu_c873e1816thrust24THRUST_300001_SM_1000_NS6deviceE[1];

.visible .entry _Z10gTranspotePfS_xx(
	.param .u64 .ptr .align 1 _Z10gTranspotePfS_xx_param_0,
	.param .u64 .ptr .align 1 _Z10gTranspotePfS_xx_param_1,
	.param .u64 _Z10gTranspotePfS_xx_param_2,
	.param .u64 _Z10gTranspotePfS_xx_param_3
)
{
	.reg .b32 	%r<9>;
	.reg .b32 	%f<2>;
	.reg .b64 	%rd<15>;

	ld.param.u64 	%rd1, [_Z10gTranspotePfS_xx_param_0];
	ld.param.u64 	%rd2, [_Z10gTranspotePfS_xx_param_1];
	ld.param.u64 	%rd3, [_Z10gTranspotePfS_xx_param_2];
	ld.param.u64 	%rd4, [_Z10gTranspotePfS_xx_param_3];
	cvta.to.global.u64 	%rd5, %rd2;
	cvta.to.global.u64 	%rd6, %rd1;
	mov.u32 	%r1, %tid.x;
	mov.u32 	%r2, %ctaid.x;
	mov.u32 	%r3, %ntid.x;
	mad.lo.s32 	%r4, %r2, %r3, %r1;
	mov.u32 	%r5, %tid.y;
	mov.u32 	%r6, %ctaid.y;
	mov.u32 	%r7, %ntid.y;
	mad.lo.s32 	%r8, %r6, %r7, %r5;
	cvt.u64.u32 	%rd7, %r8;
	cvt.s64.s32 	%rd8, %r4;
	mad.lo.s64 	%rd9, %rd4, %rd7, %rd8;
	shl.b64 	%rd10, %rd9, 2;
	add.s64 	%rd11, %rd6, %rd10;
	ld.global.f32 	%f1, [%rd11];
	mad.lo.s64 	%rd12, %rd3, %rd8, %rd7;
	shl.b64 	%rd13, %rd12, 2;
	add.s64 	%rd14, %rd5, %rd13;
	st.global.f32 	[%rd14], %f1;
	ret;

}
	// .globl	_ZN3cub18CUB_300001_SM_10006detail11EmptyKernelIvEEvv
.visible .entry _ZN3cub18CUB_300001_SM_10006detail11EmptyKernelIvEEvv()
{


	ret;

}
	// .globl	_ZN3cub18CUB_300001_SM_10006detail8for_each13static_kernelINS2_12policy_hub_t12policy_500_tEmN6thrust24THRUST_300001_SM_1000_NS8cuda_cub20__uninitialized_fill7functorINS7_10device_ptrIfEEfEEEEvT0_T1_
.visible .entry _ZN3cub18CUB_300001_SM_10006detail8for_each13static_kernelINS2_12policy_hub_t12policy_500_tEmN6thrust24THRUST_300001_SM_1000_NS8cuda_cub20__uninitialized_fill7functorINS7_10device_ptrIfEEfEEEEvT0_T1_(
	.param .u64 _ZN3cub18CUB_300001_SM_10006detail8for_each13static_kernelINS2_12policy_hub_t12policy_500_tEmN6thrust24THRUST_300001_SM_1000_NS8cuda_cub20__uninitialized_fill7functorINS7_10device_ptrIfEEfEEEEvT0_T1__param_0,
	.param .align 8 .b8 _ZN3cub18CUB_300001_SM_10006detail8for_each13static_kernelINS2_12policy_hub_t12policy_500_tEmN6thrust24THRUST_300001_SM_1000_NS8cuda_cub20__uninitialized_fill7functorINS7_10device_ptrIfEEfEEEEvT0_T1__param_1[16]
)
.maxntid 256
{
	.reg .pred 	%p<4>;
	.reg .b16 	%rs<5>;
	.reg .b32 	%r<10>;
	.reg .b32 	%f<3>;
	.reg .b64 	%rd<16>;

	ld.param.f32 	%f2, [_ZN3cub18CUB_300001_SM_10006detail8for_each13static_kernelINS2_12policy_hub_t12policy_500_tEmN6thrust24THRUST_300001_SM_1000_NS8cuda_cub20__uninitialized_fill7functorINS7_10device_ptrIfEEfEEEEvT0_T1__param_1+8];
	ld.param.u64 	%rd4, [_ZN3cub18CUB_300001_SM_10006detail8for_each13static_kernelINS2_12policy_hub_t12policy_500_tEmN6thrust24THRUST_300001_SM_1000_NS8cuda_cub20__uninitialized_fill7functorINS7_10device_ptrIfEEfEEEEvT0_T1__param_1];
	ld.param.u64 	%rd5, [_ZN3cub18CUB_300001_SM_10006detail8for_each13static_kernelINS2_12policy_hub_t12policy_500_tEmN6thrust24THRUST_300001_SM_1000_NS8cuda_cub20__uninitialized_fill7functorINS7_10device_ptrIfEEfEEEEvT0_T1__param_0];
	mov.u32 	%r7, %ctaid.x;
	mul.wide.u32 	%rd1, %r7, 512;
	sub.s64 	%rd2, %rd5, %rd1;
	setp.lt.u64 	%p1, %rd2, 512;
	@%p1 bra 	$L__BB2_2;
	mov.u32 	%r9, %tid.x;
	cvta.to.global.u64 	%rd11, %rd4;
	cvt.u64.u32 	%rd12, %r9;
	add.s64 	%rd13, %rd1, %rd12;
	shl.b64 	%rd14, %rd13, 2;
	add.s64 	%rd15, %rd11, %rd14;
	st.global.f32 	[%rd15], %f2;
	st.global.f32 	[%rd15+1024], %f2;
	bra.uni 	$L__BB2_6;
$L__BB2_2:
	cvta.to.global.u64 	%rd6, %rd4;
	mov.u32 	%r1, %tid.x;
	cvt.u64.u32 	%rd7, %r1;
	setp.le.u64 	%p2, %rd2, %rd7;
	add.s64 	%rd8, %rd1, %rd7;
	shl.b64 	%rd9, %rd8, 2;
	add.s64 	%rd3, %rd6, %rd9;
	@%p2 bra 	$L__BB2_4;
	st.global.f32 	[%rd3], %f2;
$L__BB2_4:
	add.s32 	%r8, %r1, 256;
	cvt.u64.u32 	%rd10, %r8;
	setp.le.u64 	%p3, %rd2, %rd10;
	@%p3 bra 	$L__BB2_6;
	st.global.f32 	[%rd3+1024], %f2;
$L__BB2_6:
	ret;

}
	// .globl	_ZN3cub18CUB_300001_SM_10006detail9transform16transform_kernelINS2_10policy_hubILb1EN4cuda3std3__45tupleIJN6thrust24THRUST_300001_SM_1000_NS20permutation_iteratorINSA_6detail15normal_iteratorINSA_10device_ptrIfEEEENSD_INSE_IxEEEEEEEEEE10policy1000EiNS7_10__identityESG_JSJ_EEEvT0_iT1_T2_DpNS2_10kernel_argIT3_EE
.visible .entry _ZN3cub18CUB_300001_SM_10006detail9transform16transform_kernelINS2_10policy_hubILb1EN4cuda3std3__45tupleIJN6thrust24THRUST_300001_SM_1000_NS20permutation_iteratorINSA_6detail15normal_iteratorINSA_10device_ptrIfEEEENSD_INSE_IxEEEEEEEEEE10policy1000EiNS7_10__identityESG_JSJ_EEEvT0_iT1_T2_DpNS2_10kernel_argIT3_EE(
	.param .u32 _ZN3cub18CUB_300001_SM_10006detail9transform16transform_kernelINS2_10policy_hubILb1EN4cuda3std3__45tupleIJN6thrust24THRUST_300001_SM_1000_NS20permutation_iteratorINSA_6detail15normal_iteratorINSA_10device_ptrIfEEEENSD_INSE_IxEEEEEEEEEE10policy1000EiNS7_10__identityESG_JSJ_EEEvT0_iT1_T2_DpNS2_10kernel_argIT3_EE_param_0,
	.param .u32 _ZN3cub18CUB_300001_SM_10006detail9transform16transform_kernelINS2_10policy_hubILb1EN4cuda3std3__45tupleIJN6thrust24THRUST_300001_SM_1000_NS20permutation_iteratorINSA_6detail15normal_iteratorINSA_10device_ptrIfEEEENSD_INSE_IxEEEEEEEEEE10policy1000EiNS7_10__identityESG_JSJ_EEEvT0_iT1_T2_DpNS2_10kernel_argIT3_EE_param_1,
	.param .align 1 .b8 _ZN3cub18CUB_300001_SM_10006detail9transform16transform_kernelINS2_10policy_hubILb1EN4cuda3std3__45tupleIJN6thrust24THRUST_300001_SM_1000_NS20permutation_iteratorINSA_6detail15normal_iteratorINSA_10device_ptrIfEEEENSD_INSE_IxEEEEEEEEEE10policy1000EiNS7_10__identityESG_JSJ_EEEvT0_iT1_T2_DpNS2_10kernel_argIT3_EE_param_2[1],
	.param .align 8 .b8 _ZN3cub18CUB_300001_SM_10006detail9transform16transform_kernelINS2_10policy_hubILb1EN4cuda3std3__45tupleIJN6thrust24THRUST_300001_SM_1000_NS20permutation_iteratorINSA_6detail15normal_iteratorINSA_10device_ptrIfEEEENSD_INSE_IxEEEEEEEEEE10policy1000EiNS7_10__identityESG_JSJ_EEEvT0_iT1_T2_DpNS2_10kernel_argIT3_EE_param_3[8],
	.param .align 8 .b8 _ZN3cub18CUB_300001_SM_10006detail9transform16transform_kernelINS2_10policy_hubILb1EN4cuda3std3__45tupleIJN6thrust24THRUST_300001_SM_1000_NS20permutation_iteratorINSA_6detail15normal_iteratorINSA_10device_ptrIfEEEENSD_INSE_IxEEEEEEEEEE10policy1000EiNS7_10__identityESG_JSJ_EEEvT0_iT1_T2_DpNS2_10kernel_argIT3_EE_param_4[16]
)
.maxntid 128
{
	.reg .pred 	%p<35>;
	.reg .b32 	%r<80>;
	.reg .b32 	%f<45>;
	.reg .b64 	%rd<218>;

	ld.param.u32 	%r45, [_ZN3cub18CUB_300001_SM_10006detail9transform16transform_kernelINS2_10policy_hubILb1EN4cuda3std3__45tupleIJN6thrust24THRUST_300001_SM_1000_NS20permutation_iteratorINSA_6detail15normal_iteratorINSA_10device_ptrIfEEEENSD_INSE_IxEEEEEEEEEE10policy1000EiNS7_10__identityESG_JSJ_EEEvT0_iT1_T2_DpNS2_10kernel_argIT3_EE_param_0];
	ld.param.u64 	%rd17, [_ZN3cub18CUB_300001_SM_10006detail9transform16transform_kernelINS2_10policy_hubILb1EN4cuda3std3__45tupleIJN6thrust24THRUST_300001_SM_1000_NS20permutation_iteratorINSA_6detail15normal_iteratorINSA_10device_ptrIfEEEENSD_INSE_IxEEEEEEEEEE10policy1000EiNS7_10__identityESG_JSJ_EEEvT0_iT1_T2_DpNS2_10kernel_argIT3_EE_param_4+8];
	ld.param.u64 	%rd18, [_ZN3cub18CUB_300001_SM_10006detail9transform16transform_kernelINS2_10policy_hubILb1EN4cuda3std3__45tupleIJN6thrust24THRUST_300001_SM_1000_NS20permutation_iteratorINSA_6detail15normal_iteratorINSA_10device_ptrIfEEEENSD_INSE_IxEEEEEEEEEE10policy1000EiNS7_10__identityESG_JSJ_EEEvT0_iT1_T2_DpNS2_10kernel_argIT3_EE_param_4];
	ld.param.u64 	%rd19, [_ZN3cub18CUB_300001_SM_10006detail9transform16transform_kernelINS2_10policy_hubILb1EN4cuda3std3__45tupleIJN6thrust24THRUST_300001_SM_1000_NS20permutation_iteratorINSA_6detail15normal_iteratorINSA_10device_ptrIfEEEENSD_INSE_IxEEEEEEEEEE10policy1000EiNS7_10__identityESG_JSJ_EEEvT0_iT1_T2_DpNS2_10kernel_argIT3_EE_param_3];
	ld.param.u32 	%r44, [_ZN3cub18CUB_300001_SM_10006detail9transform16transform_kernelINS2_10policy_hubILb1EN4cuda3std3__45tupleIJN6thrust24THRUST_300001_SM_1000_NS20permutation_iteratorINSA_6detail15normal_iteratorINSA_10device_ptrIfEEEENSD_INSE_IxEEEEEEEEEE10policy1000EiNS7_10__identityESG_JSJ_EEEvT0_iT1_T2_DpNS2_10kernel_argIT3_EE_param_1];
	cvta.to.global.u64 	%rd1, %rd19;
	cvta.to.global.u64 	%rd2, %rd18;
	cvta.to.global.u64 	%rd3, %rd17;
	shl.b32 	%r46, %r44, 7;
	mov.u32 	%r47, %ctaid.x;
	mul.lo.s32 	%r1, %r46, %r47;
	sub.s32 	%r48, %r45, %r1;
	min.s32 	%r2, %r46, %r48;
	mul.wide.s32 	%rd20, %r1, 8;
	add.s64 	%rd4, %rd2, %rd20;
	mul.wide.s32 	%rd21, %r1, 4;
	add.s64 	%rd5, %rd1, %rd21;
	setp.gt.s32 	%p1, %r46, %r48;
	@%p1 bra 	$L__BB3_14;
	setp.lt.s32 	%p2, %r44, 1;
	@%p2 bra 	$L__BB3_55;
	mov.u32 	%r3, %tid.x;
	and.b32  	%r4, %r44, 15;
	setp.lt.u32 	%p3, %r44, 16;
	mov.b32 	%r75, 0;
	@%p3 bra 	$L__BB3_5;
	and.b32  	%r75, %r44, 2147483632;
	neg.s32 	%r70, %r75;
	add.s32 	%r69, %r3, 1152;
	add.s64 	%rd24, %rd21, %rd1;
	add.s64 	%rd6, %rd24, 1536;
	mul.wide.u32 	%rd25, %r3, 8;
	add.s64 	%rd26, %rd20, %rd25;
	add.s64 	%rd27, %rd26, %rd2;
	add.s64 	%rd217, %rd27, 4096;
	mul.wide.u32 	%rd28, %r3, 4;
	add.s64 	%rd29, %rd24, %rd28;
	add.s64 	%rd216, %rd29, 2048;
$L__BB3_4:
	.pragma "nounroll";
	mul.wide.s32 	%rd30, %r69, 8;
	mul.wide.s32 	%rd31, %r1, 8;
	add.s64 	%rd32, %rd31, %rd2;
	add.s64 	%rd33, %rd32, %rd30;
	mul.wide.s32 	%rd34, %r69, 4;
	add.s64 	%rd35, %rd6, %rd34;
	ld.global.u64 	%rd36, [%rd217+-4096];
	shl.b64 	%rd37, %rd36, 2;
	add.s64 	%rd38, %rd3, %rd37;
	ld.global.f32 	%f1, [%rd38];
	st.global.f32 	[%rd216+-2048], %f1;
	ld.global.u64 	%rd39, [%rd217+-3072];
	shl.b64 	%rd40, %rd39, 2;
	add.s64 	%rd41, %rd3, %rd40;
	ld.global.f32 	%f2, [%rd41];
	st.global.f32 	[%rd216+-1536], %f2;
	ld.global.u64 	%rd42, [%rd217+-2048];
	shl.b64 	%rd43, %rd42, 2;
	add.s64 	%rd44, %rd3, %rd43;
	ld.global.f32 	%f3, [%rd44];
	st.global.f32 	[%rd216+-1024], %f3;
	ld.global.u64 	%rd45, [%rd217+-1024];
	shl.b64 	%rd46, %rd45, 2;
	add.s64 	%rd47, %rd3, %rd46;
	ld.global.f32 	%f4, [%rd47];
	st.global.f32 	[%rd216+-512], %f4;
	ld.global.u64 	%rd48, [%rd217];
	shl.b64 	%rd49, %rd48, 2;
	add.s64 	%rd50, %rd3, %rd49;
	ld.global.f32 	%f5, [%rd50];
	st.global.f32 	[%rd216], %f5;
	ld.global.u64 	%rd51, [%rd217+1024];
	shl.b64 	%rd52, %rd51, 2;
	add.s64 	%rd53, %rd3, %rd52;
	ld.global.f32 	%f6, [%rd53];
	st.global.f32 	[%rd216+512], %f6;
	ld.global.u64 	%rd54, [%rd217+2048];
	shl.b64 	%rd55, %rd54, 2;
	add.s64 	%rd56, %rd3, %rd55;
	ld.global.f32 	%f7, [%rd56];
	st.global.f32 	[%rd216+1024], %f7;
	ld.global.u64 	%rd57, [%rd217+3072];
	shl.b64 	%rd58, %rd57, 2;
	add.s64 	%rd59, %rd3, %rd58;
	ld.global.f32 	%f8, [%rd59];
	st.global.f32 	[%rd216+1536], %f8;
	ld.global.u64 	%rd60, [%rd217+4096];
	shl.b64 	%rd61, %rd60, 2;
	add.s64 	%rd62, %rd3, %rd61;
	ld.global.f32 	%f9, [%rd62];
	st.global.f32 	[%rd216+2048], %f9;
	ld.global.u64 	%rd63, [%rd33];
	shl.b64 	%rd64, %rd63, 2;
	add.s64 	%rd65, %rd3, %rd64;
	ld.global.f32 	%f10, [%rd65];
	st.global.f32 	[%rd35+-1536], %f10;
	ld.global.u64 	%rd66, [%rd33+1024];
	shl.b64 	%rd67, %rd66, 2;
	add.s64 	%rd68, %rd3, %rd67;
	ld.global.f32 	%f11, [%rd68];
	st.global.f32 	[%rd35+-1024], %f11;
	ld.global.u64 	%rd69, [%rd33+2048];
	shl.b64 	%rd70, %rd69, 2;
	add.s64 	%rd71, %rd3, %rd70;
	ld.global.f32 	%f12, [%rd71];
	st.global.f32 	[%rd35+-512], %f12;
	ld.global.u64 	%rd72, [%rd33+3072];
	shl.b64 	%rd73, %rd72, 2;
	add.s64 	%rd74, %rd3, %rd73;
	ld.global.f32 	%f13, [%rd74];
	st.global.f32 	[%rd35], %f13;
	ld.global.u64 	%rd75, [%rd33+4096];
	shl.b64 	%rd76, %rd75, 2;
	add.s64 	%rd77, %rd3, %rd76;
	ld.global.f32 	%f14, [%rd77];
	st.global.f32 	[%rd35+512], %f14;
	ld.global.u64 	%rd78, [%rd33+5120];
	shl.b64 	%rd79, %rd78, 2;
	add.s64 	%rd80, %rd3, %rd79;
	ld.global.f32 	%f15, [%rd80];
	st.global.f32 	[%rd35+1024], %f15;
	ld.global.u64 	%rd81, [%rd33+6144];
	shl.b64 	%rd82, %rd81, 2;
	add.s64 	%rd83, %rd3, %rd82;
	ld.global.f32 	%f16, [%rd83];
	st.global.f32 	[%rd35+1536], %f16;
	add.s32 	%r70, %r70, 16;
	add.s32 	%r69, %r69, 2048;
	add.s64 	%rd217, %rd217, 16384;
	add.s64 	%rd216, %rd216, 8192;
	setp.eq.s32 	%p4, %r70, 0;
	@%p4 bra 	$L__BB3_5;
	bra.uni 	$L__BB3_4;
$L__BB3_5:
	setp.eq.s32 	%p5, %r4, 0;
	@%p5 bra 	$L__BB3_55;
	and.b32  	%r32, %r44, 7;
	setp.lt.u32 	%p6, %r4, 8;
	@%p6 bra 	$L__BB3_8;
	shl.b32 	%r50, %r75, 7;
	add.s32 	%r51, %r50, %r3;
	mul.wide.s32 	%rd84, %r51, 8;
	add.s64 	%rd85, %rd4, %rd84;
	ld.global.u64 	%rd86, [%rd85];
	shl.b64 	%rd87, %rd86, 2;
	add.s64 	%rd88, %rd3, %rd87;
	mul.wide.s32 	%rd89, %r51, 4;
	add.s64 	%rd90, %rd5, %rd89;
	ld.global.f32 	%f17, [%rd88];
	st.global.f32 	[%rd90], %f17;
	ld.global.u64 	%rd91, [%rd85+1024];
	shl.b64 	%rd92, %rd91, 2;
	add.s64 	%rd93, %rd3, %rd92;
	ld.global.f32 	%f18, [%rd93];
	st.global.f32 	[%rd90+512], %f18;
	ld.global.u64 	%rd94, [%rd85+2048];
	shl.b64 	%rd95, %rd94, 2;
	add.s64 	%rd96, %rd3, %rd95;
	ld.global.f32 	%f19, [%rd96];
	st.global.f32 	[%rd90+1024], %f19;
	ld.global.u64 	%rd97, [%rd85+3072];
	shl.b64 	%rd98, %rd97, 2;
	add.s64 	%rd99, %rd3, %rd98;
	ld.global.f32 	%f20, [%rd99];
	st.global.f32 	[%rd90+1536], %f20;
	ld.global.u64 	%rd100, [%rd85+4096];
	shl.b64 	%rd101, %rd100, 2;
	add.s64 	%rd102, %rd3, %rd101;
	ld.global.f32 	%f21, [%rd102];
	st.global.f32 	[%rd90+2048], %f21;
	ld.global.u64 	%rd103, [%rd85+5120];
	shl.b64 	%rd104, %rd103, 2;
	add.s64 	%rd105, %rd3, %rd104;
	ld.global.f32 	%f22, [%rd105];
	st.global.f32 	[%rd90+2560], %f22;
	ld.global.u64 	%rd106, [%rd85+6144];
	shl.b64 	%rd107, %rd106, 2;
	add.s64 	%rd108, %rd3, %rd107;
	ld.global.f32 	%f23, [%rd108];
	st.global.f32 	[%rd90+3072], %f23;
	ld.global.u64 	%rd109, [%rd85+7168];
	shl.b64 	%rd110, %rd109, 2;
	add.s64 	%rd111, %rd3, %rd110;
	ld.global.f32 	%f24, [%rd111];
	st.global.f32 	[%rd90+3584], %f24;
	add.s32 	%r75, %r75, 8;
$L__BB3_8:
	setp.eq.s32 	%p7, %r32, 0;
	@%p7 bra 	$L__BB3_55;
	and.b32  	%r35, %r44, 3;
	setp.lt.u32 	%p8, %r32, 4;
	@%p8 bra 	$L__BB3_11;
	shl.b32 	%r52, %r75, 7;
	add.s32 	%r53, %r52, %r3;
	mul.wide.s32 	%rd112, %r53, 8;
	add.s64 	%rd113, %rd4, %rd112;
	ld.global.u64 	%rd114, [%rd113];
	shl.b64 	%rd115, %rd114, 2;
	add.s64 	%rd116, %rd3, %rd115;
	mul.wide.s32 	%rd117, %r53, 4;
	add.s64 	%rd118, %rd5, %rd117;
	ld.global.f32 	%f25, [%rd116];
	st.global.f32 	[%rd118], %f25;
	ld.global.u64 	%rd119, [%rd113+1024];
	shl.b64 	%rd120, %rd119, 2;
	add.s64 	%rd121, %rd3, %rd120;
	ld.global.f32 	%f26, [%rd121];
	st.global.f32 	[%rd118+512], %f26;
	ld.global.u64 	%rd122, [%rd113+2048];
	shl.b64 	%rd123, %rd122, 2;
	add.s64 	%rd124, %rd3, %rd123;
	ld.global.f32 	%f27, [%rd124];
	st.global.f32 	[%rd118+1024], %f27;
	ld.global.u64 	%rd125, [%rd113+3072];
	shl.b64 	%rd126, %rd125, 2;
	add.s64 	%rd127, %rd3, %rd126;
	ld.global.f32 	%f28, [%rd127];
	st.global.f32 	[%rd118+1536], %f28;
	add.s32 	%r75, %r75, 4;
$L__BB3_11:
	setp.eq.s32 	%p9, %r35, 0;
	@%p9 bra 	$L__BB3_55;
	mul.wide.s32 	%rd128, %r1, 4;
	add.s64 	%rd15, %rd1, %rd128;
	shl.b32 	%r54, %r75, 7;
	add.s32 	%r79, %r3, %r54;
	mul.wide.s32 	%rd129, %r1, 8;
	add.s64 	%rd16, %rd2, %rd129;
	neg.s32 	%r78, %r35;
$L__BB3_13:
	.pragma "nounroll";
	mul.wide.s32 	%rd130, %r79, 4;
	add.s64 	%rd131, %rd15, %rd130;
	mul.wide.s32 	%rd132, %r79, 8;
	add.s64 	%rd133, %rd16, %rd132;
	ld.global.u64 	%rd134, [%rd133];
	shl.b64 	%rd135, %rd134, 2;
	add.s64 	%rd136, %rd3, %rd135;
	ld.global.f32 	%f29, [%rd136];
	st.global.f32 	[%rd131], %f29;
	add.s32 	%r79, %r79, 128;
	add.s32 	%r78, %r78, 1;
	setp.ne.s32 	%p10, %r78, 0;
	@%p10 bra 	$L__BB3_13;
	bra.uni 	$L__BB3_55;
$L__BB3_14:
	setp.lt.s32 	%p11, %r44, 1;
	@%p11 bra 	$L__BB3_55;
	mov.u32 	%r8, %tid.x;
	and.b32  	%r9, %r44, 7;
	setp.lt.u32 	%p12, %r44, 8;
	mov.b32 	%r72, 0;
	@%p12 bra 	$L__BB3_34;
	and.b32  	%r72, %r44, 2147483640;
	mov.b32 	%r71, 0;
$L__BB3_17:
	.pragma "nounroll";
	shl.b32 	%r57, %r71, 7;
	add.s32 	%r16, %r57, %r8;
	setp.ge.s32 	%p13, %r16, %r2;
	@%p13 bra 	$L__BB3_19;
	mul.wide.u32 	%rd137, %r16, 8;
	add.s64 	%rd138, %rd4, %rd137;
	ld.global.u64 	%rd139, [%rd138];
	shl.b64 	%rd140, %rd139, 2;
	add.s64 	%rd141, %rd3, %rd140;
	mul.wide.u32 	%rd142, %r16, 4;
	add.s64 	%rd143, %rd5, %rd142;
	ld.global.f32 	%f30, [%rd141];
	st.global.f32 	[%rd143], %f30;
$L__BB3_19:
	add.s32 	%r58, %r16, 128;
	setp.ge.s32 	%p14, %r58, %r2;
	mul.wide.s32 	%rd144, %r58, 8;
	add.s64 	%rd13, %rd4, %rd144;
	mul.wide.s32 	%rd145, %r58, 4;
	add.s64 	%rd14, %rd5, %rd145;
	@%p14 bra 	$L__BB3_21;
	ld.global.u64 	%rd146, [%rd13];
	shl.b64 	%rd147, %rd146, 2;
	add.s64 	%rd148, %rd3, %rd147;
	ld.global.f32 	%f31, [%rd148];
	st.global.f32 	[%rd14], %f31;
$L__BB3_21:
	add.s32 	%r59, %r16, 256;
	setp.ge.s32 	%p15, %r59, %r2;
	@%p15 bra 	$L__BB3_23;
	ld.global.u64 	%rd149, [%rd13+1024];
	shl.b64 	%rd150, %rd149, 2;
	add.s64 	%rd151, %rd3, %rd150;
	ld.global.f32 	%f32, [%rd151];
	st.global.f32 	[%rd14+512], %f32;
$L__BB3_23:
	add.s32 	%r60, %r16, 384;
	setp.ge.s32 	%p16, %r60, %r2;
	@%p16 bra 	$L__BB3_25;
	ld.global.u64 	%rd152, [%rd13+2048];
	shl.b64 	%rd153, %rd152, 2;
	add.s64 	%rd154, %rd3, %rd153;
	ld.global.f32 	%f33, [%rd154];
	st.global.f32 	[%rd14+1024], %f33;
$L__BB3_25:
	add.s32 	%r61, %r16, 512;
	setp.ge.s32 	%p17, %r61, %r2;
	@%p17 bra 	$L__BB3_27;
	ld.global.u64 	%rd155, [%rd13+3072];
	shl.b64 	%rd156, %rd155, 2;
	add.s64 	%rd157, %rd3, %rd156;
	ld.global.f32 	%f34, [%rd157];
	st.global.f32 	[%rd14+1536], %f34;
$L__BB3_27:
	add.s32 	%r62, %r16, 640;
	setp.ge.s32 	%p18, %r62, %r2;
	@%p18 bra 	$L__BB3_29;
	ld.global.u64 	%rd158, [%rd13+4096];
	shl.b64 	%rd159, %rd158, 2;
	add.s64 	%rd160, %rd3, %rd159;
	ld.global.f32 	%f35, [%rd160];
	st.global.f32 	[%rd14+2048], %f35;
$L__BB3_29:
	add.s32 	%r63, %r16, 768;
	setp.ge.s32 	%p19, %r63, %r2;
	@%p19 bra 	$L__BB3_31;
	ld.global.u64 	%rd161, [%rd13+5120];
	shl.b64 	%rd162, %rd161, 2;
	add.s64 	%rd163, %rd3, %rd162;
	ld.global.f32 	%f36, [%rd163];
	st.global.f32 	[%rd14+2560], %f36;
$L__BB3_31:
	add.s32 	%r64, %r16, 896;
	setp.ge.s32 	%p20, %r64, %r2;
	@%p20 bra 	$L__BB3_33;
	ld.global.u64 	%rd164, [%rd13+6144];
	shl.b64 	%rd165, %rd164, 2;
	add.s64 	%rd166, %rd3, %rd165;
	ld.global.f32 	%f37, [%rd166];
	st.global.f32 	[%rd14+3072], %f37;
$L__BB3_33:
	add.s32 	%r71, %r71, 8;
	setp.ne.s32 	%p21, %r71, %r72;
	@%p21 bra 	$L__BB3_17;
$L__BB3_34:
	setp.eq.s32 	%p22, %r9, 0;
	@%p22 bra 	$L__BB3_55;
	and.b32  	%r19, %r44, 3;
	setp.lt.u32 	%p23, %r9, 4;
	@%p23 bra 	$L__BB3_45;
	shl.b32 	%r65, %r72, 7;
	add.s32 	%r20, %r65, %r8;
	setp.ge.s32 	%p24, %r20, %r2;
	@%p24 bra 	$L__BB3_38;
	mul.wide.s32 	%rd167, %r20, 8;
	add.s64 	%rd168, %rd4, %rd167;
	ld.global.u64 	%rd169, [%rd168];
	shl.b64 	%rd170, %rd169, 2;
	add.s64 	%rd171, %rd3, %rd170;
	mul.wide.s32 	%rd172, %r20, 4;
	add.s64 	%rd173, %rd5, %rd172;
	ld.global.f32 	%f38, [%rd171];
	st.global.f32 	[%rd173], %f38;
$L__BB3_38:
	add.s32 	%r21, %r20, 128;
	setp.ge.s32 	%p25, %r21, %r2;
	@%p25 bra 	$L__BB3_40;
	mul.wide.s32 	%rd174, %r21, 8;
	add.s64 	%rd175, %rd4, %rd174;
	ld.global.u64 	%rd176, [%rd175];
	shl.b64 	%rd177, %rd176, 2;
	add.s64 	%rd178, %rd3, %rd177;
	mul.wide.s32 	%rd179, %r21, 4;
	add.s64 	%rd180, %rd5, %rd179;
	ld.global.f32 	%f39, [%rd178];
	st.global.f32 	[%rd180], %f39;
$L__BB3_40:
	add.s32 	%r22, %r20, 256;
	setp.ge.s32 	%p26, %r22, %r2;
	@%p26 bra 	$L__BB3_42;
	mul.wide.s32 	%rd181, %r22, 8;
	add.s64 	%rd182, %rd4, %rd181;
	ld.global.u64 	%rd183, [%rd182];
	shl.b64 	%rd184, %rd183, 2;
	add.s64 	%rd185, %rd3, %rd184;
	mul.wide.s32 	%rd186, %r22, 4;
	add.s64 	%rd187, %rd5, %rd186;
	ld.global.f32 	%f40, [%rd185];
	st.global.f32 	[%rd187], %f40;
$L__BB3_42:
	add.s32 	%r23, %r20, 384;
	setp.ge.s32 	%p27, %r23, %r2;
	@%p27 bra 	$L__BB3_44;
	mul.wide.s32 	%rd188, %r23, 8;
	add.s64 	%rd189, %rd4, %rd188;
	ld.global.u64 	%rd190, [%rd189];
	shl.b64 	%rd191, %rd190, 2;
	add.s64 	%rd192, %rd3, %rd191;
	mul.wide.s32 	%rd193, %r23, 4;
	add.s64 	%rd194, %rd5, %rd193;
	ld.global.f32 	%f41, [%rd192];
	st.global.f32 	[%rd194], %f41;
$L__BB3_44:
	add.s32 	%r72, %r72, 4;
$L__BB3_45:
	setp.eq.s32 	%p28, %r19, 0;
	@%p28 bra 	$L__BB3_55;
	setp.eq.s32 	%p29, %r19, 1;
	@%p29 bra 	$L__BB3_52;
	shl.b32 	%r66, %r72, 7;
	add.s32 	%r26, %r66, %r8;
	setp.ge.s32 	%p30, %r26, %r2;
	@%p30 bra 	$L__BB3_49;
	mul.wide.s32 	%rd195, %r26, 8;
	add.s64 	%rd196, %rd4, %rd195;
	ld.global.u64 	%rd197, [%rd196];
	shl.b64 	%rd198, %rd197, 2;
	add.s64 	%rd199, %rd3, %rd198;
	mul.wide.s32 	%rd200, %r26, 4;
	add.s64 	%rd201, %rd5, %rd200;
	ld.global.f32 	%f42, [%rd199];
	st.global.f32 	[%rd201], %f42;
$L__BB3_49:
	add.s32 	%r27, %r26, 128;
	setp.ge.s32 	%p31, %r27, %r2;
	@%p31 bra 	$L__BB3_51;
	mul.wide.s32 	%rd202, %r27, 8;
	add.s64 	%rd203, %rd4, %rd202;
	ld.global.u64 	%rd204, [%rd203];
	shl.b64 	%rd205, %rd204, 2;
	add.s64 	%rd206, %rd3, %rd205;
	mul.wide.s32 	%rd207, %r27, 4;
	add.s64 	%rd208, %rd5, %rd207;
	ld.global.f32 	%f43, [%rd206];
	st.global.f32 	[%rd208], %f43;
$L__BB3_51:
	add.s32 	%r72, %r72, 2;
$L__BB3_52:
	and.b32  	%r67, %r44, 1;
	setp.eq.b32 	%p32, %r67, 1;
	not.pred 	%p33, %p32;
	@%p33 bra 	$L__BB3_55;
	shl.b32 	%r68, %r72, 7;
	add.s32 	%r30, %r68, %r8;
	setp.ge.s32 	%p34, %r30, %r2;
	@%p34 bra 	$L__BB3_55;
	mul.wide.s32 	%rd209, %r30, 8;
	add.s64 	%rd210, %rd4, %rd209;
	ld.global.u64 	%rd211, [%rd210];
	shl.b64 	%rd212, %rd211, 2;
	add.s64 	%rd213, %rd3, %rd212;
	mul.wide.s32 	%rd214, %r30, 4;
	add.s64 	%rd215, %rd5, %rd214;
	ld.global.f32 	%f44, [%rd213];
	st.global.f32 	[%rd215], %f44;
$L__BB3_55:
	ret;

}
	// .globl	_ZN3cub18CUB_300001_SM_10006detail9transform16transform_kernelINS2_10policy_hubILb1EN4cuda3std3__45tupleIJN6thrust24THRUST_300001_SM_1000_NS20permutation_iteratorINSA_6detail15normal_iteratorINSA_10device_ptrIfEEEENSD_INSE_IxEEEEEEEEEE10policy1000ElNS7_10__identityESG_JSJ_EEEvT0_iT1_T2_DpNS2_10kernel_argIT3_EE
.visible .entry _ZN3cub18CUB_300001_SM_10006detail9transform16transform_kernelINS2_10policy_hubILb1EN4cuda3std3__45tupleIJN6thrust24THRUST_300001_SM_1000_NS20permutation_iteratorINSA_6detail15normal_iteratorINSA_10device_ptrIfEEEENSD_INSE_IxEEEEEEEEEE10policy1000ElNS7_10__identityESG_JSJ_EEEvT0_iT1_T2_DpNS2_10kernel_argIT3_EE(
	.param .u64 _ZN3cub18CUB_300001_SM_10006detail9transform16transform_kernelINS2_10policy_hubILb1EN4cuda3std3__45tupleIJN6thrust24THRUST_300001_SM_1000_NS20permutation_iteratorINSA_6detail15normal_iteratorINSA_10device_ptrIfEEEENSD_INSE_IxEEEEEEEEEE10policy1000ElNS7_10__identityESG_JSJ_EEEvT0_iT1_T2_DpNS2_10kernel_argIT3_EE_param_0,
	.param .u32 _ZN3cub18CUB_300001_SM_10006detail9transform16transform_kernelINS2_10policy_hubILb1EN4cuda3std3__45tupleIJN6thrust24THRUST_300001_SM_1000_NS20permutation_iteratorINSA_6detail15normal_iteratorINSA_10device_ptrIfEEEENSD_INSE_IxEEEEEEEEEE10policy1000ElNS7_10__identityESG_JSJ_EEEvT0_iT1_T2_DpNS2_10kernel_argIT3_EE_param_1,
	.param .align 1 .b8 _ZN3cub18CUB_300001_SM_10006detail9transform16transform_kernelINS2_10policy_hubILb1EN4cuda3std3__45tupleIJN6thrust24THRUST_300001_SM_1000_NS20permutation_iteratorINSA_6detail15normal_iteratorINSA_10device_ptrIfEEEENSD_INSE_IxEEEEEEEEEE10policy1000ElNS7_10__identityESG_JSJ_EEEvT0_iT1_T2_DpNS2_10kernel_argIT3_EE_param_2[1],
	.param .align 8 .b8 _ZN3cub18CUB_300001_SM_10006detail9transform16transform_kernelINS2_10policy_hubILb1EN4cuda3std3__45tupleIJN6thrust24THRUST_300001_SM_1000_NS20permutation_iteratorINSA_6detail15normal_iteratorINSA_10device_ptrIfEEEENSD_INSE_IxEEEEEEEEEE10policy1000ElNS7_10__identityESG_JSJ_EEEvT0_iT1_T2_DpNS2_10kernel_argIT3_EE_param_3[8],
	.param .align 8 .b8 _ZN3cub18CUB_300001_SM_10006detail9transform16transform_kernelINS2_10policy_hubILb1EN4cuda3std3__45tupleIJN6thrust24THRUST_300001_SM_1000_NS20permutation_iteratorINSA_6detail15normal_iteratorINSA_10device_ptrIfEEEENSD_INSE_IxEEEEEEEEEE10policy1000ElNS7_10__identityESG_JSJ_EEEvT0_iT1_T2_DpNS2_10kernel_argIT3_EE_param_4[16]
)
.maxntid 128
{
	.reg .pred 	%p<35>;
	.reg .b32 	%r<77>;
	.reg .b32 	%f<45>;
	.reg .b64 	%rd<225>;

	ld.param.u64 	%rd17, [_ZN3cub18CUB_300001_SM_10006detail9transform16transform_kernelINS2_10policy_hubILb1EN4cuda3std3__45tupleIJN6thrust24THRUST_300001_SM_1000_NS20permutation_iteratorINSA_6detail15normal_iteratorINSA_10device_ptrIfEEEENSD_INSE_IxEEEEEEEEEE10policy1000ElNS7_10__identityESG_JSJ_EEEvT0_iT1_T2_DpNS2_10kernel_argIT3_EE_param_0];
	ld.param.u64 	%rd18, [_ZN3cub18CUB_300001_SM_10006detail9transform16transform_kernelINS2_10policy_hubILb1EN4cuda3std3__45tupleIJN6thrust24THRUST_300001_SM_1000_NS20permutation_iteratorINSA_6detail15normal_iteratorINSA_10device_ptrIfEEEENSD_INSE_IxEEEEEEEEEE10policy1000ElNS7_10__identityESG_JSJ_EEEvT0_iT1_T2_DpNS2_10kernel_argIT3_EE_param_4+8];
	ld.param.u64 	%rd19, [_ZN3cub18CUB_300001_SM_10006detail9transform16transform_kernelINS2_10policy_hubILb1EN4cuda3std3__45tupleIJN6thrust24THRUST_300001_SM_1000_NS20permutation_iteratorINSA_6detail15normal_iteratorINSA_10device_ptrIfEEEENSD_INSE_IxEEEEEEEEEE10policy1000ElNS7_10__identityESG_JSJ_EEEvT0_iT1_T2_DpNS2_10kernel_argIT3_EE_param_4];
	ld.param.u64 	%rd20, [_ZN3cub18CUB_300001_SM_10006detail9transform16transform_kernelINS2_10policy_hubILb1EN4cuda3std3__45tupleIJN6thrust24THRUST_300001_SM_1000_NS20permutation_iteratorINSA_6detail15normal_iteratorINSA_10device_ptrIfEEEENSD_INSE_IxEEEEEEEEEE10policy1000ElNS7_10__identityESG_JSJ_EEEvT0_iT1_T2_DpNS2_10kernel_argIT3_EE_param_3];
	ld.param.u32 	%r43, [_ZN3cub18CUB_300001_SM_10006detail9transform16transform_kernelINS2_10policy_hubILb1EN4cuda3std3__45tupleIJN6thrust24THRUST_300001_SM_1000_NS20permutation_iteratorINSA_6detail15normal_iteratorINSA_10device_ptrIfEEEENSD_INSE_IxEEEEEEEEEE10policy1000ElNS7_10__identityESG_JSJ_EEEvT0_iT1_T2_DpNS2_10kernel_argIT3_EE_param_1];
	cvta.to.global.u64 	%rd1, %rd20;
	cvta.to.global.u64 	%rd2, %rd19;
	cvta.to.global.u64 	%rd3, %rd18;
	shl.b32 	%r44, %r43, 7;
	mov.u32 	%r45, %ctaid.x;
	cvt.u64.u32 	%rd21, %r45;
	cvt.s64.s32 	%rd22, %r44;
	mul.lo.s64 	%rd4, %rd22, %rd21;
	sub.s64 	%rd23, %rd17, %rd4;
	min.s64 	%rd24, %rd23, %rd22;
	cvt.u32.u64 	%r1, %rd24;
	shl.b64 	%rd25, %rd4, 3;
	add.s64 	%rd5, %rd2, %rd25;
	shl.b64 	%rd26, %rd4, 2;
	add.s64 	%rd6, %rd1, %rd26;
	setp.eq.s32 	%p1, %r44, %r1;
	@%p1 bra 	$L__BB4_42;
	setp.lt.s32 	%p2, %r43, 1;
	@%p2 bra 	$L__BB4_55;
	mov.u32 	%r2, %tid.x;
	and.b32  	%r3, %r43, 7;
	setp.lt.u32 	%p3, %r43, 8;
	mov.b32 	%r74, 0;
	@%p3 bra 	$L__BB4_21;
	and.b32  	%r74, %r43, 2147483640;
	mov.b32 	%r68, 0;
$L__BB4_4:
	.pragma "nounroll";
	shl.b32 	%r48, %r68, 7;
	add.s32 	%r15, %r48, %r2;
	setp.ge.s32 	%p4, %r15, %r1;
	@%p4 bra 	$L__BB4_6;
	mul.wide.u32 	%rd27, %r15, 8;
	add.s64 	%rd28, %rd5, %rd27;
	ld.global.u64 	%rd29, [%rd28];
	shl.b64 	%rd30, %rd29, 2;
	add.s64 	%rd31, %rd3, %rd30;
	mul.wide.u32 	%rd32, %r15, 4;
	add.s64 	%rd33, %rd6, %rd32;
	ld.global.f32 	%f1, [%rd31];
	st.global.f32 	[%rd33], %f1;
$L__BB4_6:
	add.s32 	%r49, %r15, 128;
	setp.ge.s32 	%p5, %r49, %r1;
	mul.wide.s32 	%rd34, %r49, 8;
	add.s64 	%rd13, %rd5, %rd34;
	mul.wide.s32 	%rd35, %r49, 4;
	add.s64 	%rd14, %rd6, %rd35;
	@%p5 bra 	$L__BB4_8;
	ld.global.u64 	%rd36, [%rd13];
	shl.b64 	%rd37, %rd36, 2;
	add.s64 	%rd38, %rd3, %rd37;
	ld.global.f32 	%f2, [%rd38];
	st.global.f32 	[%rd14], %f2;
$L__BB4_8:
	add.s32 	%r50, %r15, 256;
	setp.ge.s32 	%p6, %r50, %r1;
	@%p6 bra 	$L__BB4_10;
	ld.global.u64 	%rd39, [%rd13+1024];
	shl.b64 	%rd40, %rd39, 2;
	add.s64 	%rd41, %rd3, %rd40;
	ld.global.f32 	%f3, [%rd41];
	st.global.f32 	[%rd14+512], %f3;
$L__BB4_10:
	add.s32 	%r51, %r15, 384;
	setp.ge.s32 	%p7, %r51, %r1;
	@%p7 bra 	$L__BB4_12;
	ld.global.u64 	%rd42, [%rd13+2048];
	shl.b64 	%rd43, %rd42, 2;
	add.s64 	%rd44, %rd3, %rd43;
	ld.global.f32 	%f4, [%rd44];
	st.global.f32 	[%rd14+1024], %f4;
$L__BB4_12:
	add.s32 	%r52, %r15, 512;
	setp.ge.s32 	%p8, %r52, %r1;
	@%p8 bra 	$L__BB4_14;
	ld.global.u64 	%rd45, [%rd13+3072];
	shl.b64 	%rd46, %rd45, 2;
	add.s64 	%rd47, %rd3, %rd46;
	ld.global.f32 	%f5, [%rd47];
	st.global.f32 	[%rd14+1536], %f5;
$L__BB4_14:
	add.s32 	%r53, %r15, 640;
	setp.ge.s32 	%p9, %r53, %r1;
	@%p9 bra 	$L__BB4_16;
	ld.global.u64 	%rd48, [%rd13+4096];
	shl.b64 	%rd49, %rd48, 2;
	add.s64 	%rd50, %rd3, %rd49;
	ld.global.f32 	%f6, [%rd50];
	st.global.f32 	[%rd14+2048], %f6;
$L__BB4_16:
	add.s32 	%r54, %r15, 768;
	setp.ge.s32 	%p10, %r54, %r1;
	@%p10 bra 	$L__BB4_18;
	ld.global.u64 	%rd51, [%rd13+5120];
	shl.b64 	%rd52, %rd51, 2;
	add.s64 	%rd53, %rd3, %rd52;
	ld.global.f32 	%f7, [%rd53];
	st.global.f32 	[%rd14+2560], %f7;
$L__BB4_18:
	add.s32 	%r55, %r15, 896;
	setp.ge.s32 	%p11, %r55, %r1;
	@%p11 bra 	$L__BB4_20;
	ld.global.u64 	%rd54, [%rd13+6144];
	shl.b64 	%rd55, %rd54, 2;
	add.s64 	%rd56, %rd3, %rd55;
	ld.global.f32 	%f8, [%rd56];
	st.global.f32 	[%rd14+3072], %f8;
$L__BB4_20:
	add.s32 	%r68, %r68, 8;
	setp.eq.s32 	%p12, %r68, %r74;
	@%p12 bra 	$L__BB4_21;
	bra.uni 	$L__BB4_4;
$L__BB4_21:
	setp.eq.s32 	%p13, %r3, 0;
	@%p13 bra 	$L__BB4_55;
	and.b32  	%r31, %r43, 3;
	setp.lt.u32 	%p14, %r3, 4;
	@%p14 bra 	$L__BB4_32;
	shl.b32 	%r56, %r74, 7;
	add.s32 	%r32, %r56, %r2;
	setp.ge.s32 	%p15, %r32, %r1;
	@%p15 bra 	$L__BB4_25;
	mul.wide.s32 	%rd57, %r32, 8;
	add.s64 	%rd58, %rd5, %rd57;
	ld.global.u64 	%rd59, [%rd58];
	shl.b64 	%rd60, %rd59, 2;
	add.s64 	%rd61, %rd3, %rd60;
	mul.wide.s32 	%rd62, %r32, 4;
	add.s64 	%rd63, %rd6, %rd62;
	ld.global.f32 	%f9, [%rd61];
	st.global.f32 	[%rd63], %f9;
$L__BB4_25:
	add.s32 	%r33, %r32, 128;
	setp.ge.s32 	%p16, %r33, %r1;
	@%p16 bra 	$L__BB4_27;
	mul.wide.s32 	%rd64, %r33, 8;
	add.s64 	%rd65, %rd5, %rd64;
	ld.global.u64 	%rd66, [%rd65];
	shl.b64 	%rd67, %rd66, 2;
	add.s64 	%rd68, %rd3, %rd67;
	mul.wide.s32 	%rd69, %r33, 4;
	add.s64 	%rd70, %rd6, %rd69;
	ld.global.f32 	%f10, [%rd68];
	st.global.f32 	[%rd70], %f10;
$L__BB4_27:
	add.s32 	%r34, %r32, 256;
	setp.ge.s32 	%p17, %r34, %r1;
	@%p17 bra 	$L__BB4_29;
	mul.wide.s32 	%rd71, %r34, 8;
	add.s64 	%rd72, %rd5, %rd71;
	ld.global.u64 	%rd73, [%rd72];
	shl.b64 	%rd74, %rd73, 2;
	add.s64 	%rd75, %rd3, %rd74;
	mul.wide.s32 	%rd76, %r34, 4;
	add.s64 	%rd77, %rd6, %rd76;
	ld.global.f32 	%f11, [%rd75];
	st.global.f32 	[%rd77], %f11;
$L__BB4_29:
	add.s32 	%r35, %r32, 384;
	setp.ge.s32 	%p18, %r35, %r1;
	@%p18 bra 	$L__BB4_31;
	mul.wide.s32 	%rd78, %r35, 8;
	add.s64 	%rd79, %rd5, %rd78;
	ld.global.u64 	%rd80, [%rd79];
	shl.b64 	%rd81, %rd80, 2;
	add.s64 	%rd82, %rd3, %rd81;
	mul.wide.s32 	%rd83, %r35, 4;
	add.s64 	%rd84, %rd6, %rd83;
	ld.global.f32 	%f12, [%rd82];
	st.global.f32 	[%rd84], %f12;
$L__BB4_31:
	add.s32 	%r74, %r74, 4;
$L__BB4_32:
	setp.eq.s32 	%p19, %r31, 0;
	@%p19 bra 	$L__BB4_55;
	setp.eq.s32 	%p20, %r31, 1;
	@%p20 bra 	$L__BB4_39;
	shl.b32 	%r57, %r74, 7;
	add.s32 	%r38, %r57, %r2;
	setp.ge.s32 	%p21, %r38, %r1;
	@%p21 bra 	$L__BB4_36;
	mul.wide.s32 	%rd85, %r38, 8;
	add.s64 	%rd86, %rd5, %rd85;
	ld.global.u64 	%rd87, [%rd86];
	shl.b64 	%rd88, %rd87, 2;
	add.s64 	%rd89, %rd3, %rd88;
	mul.wide.s32 	%rd90, %r38, 4;
	add.s64 	%rd91, %rd6, %rd90;
	ld.global.f32 	%f13, [%rd89];
	st.global.f32 	[%rd91], %f13;
$L__BB4_36:
	add.s32 	%r39, %r38, 128;
	setp.ge.s32 	%p22, %r39, %r1;
	@%p22 bra 	$L__BB4_38;
	mul.wide.s32 	%rd92, %r39, 8;
	add.s64 	%rd93, %rd5, %rd92;
	ld.global.u64 	%rd94, [%rd93];
	shl.b64 	%rd95, %rd94, 2;
	add.s64 	%rd96, %rd3, %rd95;
	mul.wide.s32 	%rd97, %r39, 4;
	add.s64 	%rd98, %rd6, %rd97;
	ld.global.f32 	%f14, [%rd96];
	st.global.f32 	[%rd98], %f14;
$L__BB4_38:
	add.s32 	%r74, %r74, 2;
$L__BB4_39:
	and.b32  	%r58, %r43, 1;
	setp.eq.b32 	%p23, %r58, 1;
	not.pred 	%p24, %p23;
	@%p24 bra 	$L__BB4_55;
	shl.b32 	%r59, %r74, 7;
	add.s32 	%r42, %r59, %r2;
	setp.ge.s32 	%p25, %r42, %r1;
	@%p25 bra 	$L__BB4_55;
	mul.wide.s32 	%rd99, %r42, 8;
	add.s64 	%rd100, %rd5, %rd99;
	ld.global.u64 	%rd101, [%rd100];
	shl.b64 	%rd102, %rd101, 2;
	add.s64 	%rd103, %rd3, %rd102;
	mul.wide.s32 	%rd104, %r42, 4;
	add.s64 	%rd105, %rd6, %rd104;
	ld.global.f32 	%f15, [%rd103];
	st.global.f32 	[%rd105], %f15;
	bra.uni 	$L__BB4_55;
$L__BB4_42:
	setp.lt.s32 	%p26, %r43, 1;
	@%p26 bra 	$L__BB4_55;
	mov.u32 	%r5, %tid.x;
	and.b32  	%r6, %r43, 15;
	setp.lt.u32 	%p27, %r43, 16;
	mov.b32 	%r70, 0;
	@%p27 bra 	$L__BB4_46;
	and.b32  	%r70, %r43, 2147483632;
	neg.s32 	%r67, %r70;
	add.s32 	%r66, %r5, 1152;
	mul.wide.u32 	%rd108, %r5, 8;
	add.s64 	%rd109, %rd25, %rd108;
	add.s64 	%rd110, %rd109, %rd2;
	add.s64 	%rd224, %rd110, 4096;
	mul.wide.u32 	%rd111, %r5, 4;
	add.s64 	%rd112, %rd26, %rd111;
	add.s64 	%rd113, %rd112, %rd1;
	add.s64 	%rd223, %rd113, 2048;
	add.s64 	%rd116, %rd25, %rd2;
$L__BB4_45:
	.pragma "nounroll";
	mul.wide.s32 	%rd114, %r66, 8;
	add.s64 	%rd117, %rd116, %rd114;
	mul.wide.s32 	%rd118, %r66, 4;
	shl.b64 	%rd119, %rd4, 2;
	add.s64 	%rd120, %rd119, %rd1;
	add.s64 	%rd121, %rd120, %rd118;
	ld.global.u64 	%rd122, [%rd224+-4096];
	shl.b64 	%rd123, %rd122, 2;
	add.s64 	%rd124, %rd3, %rd123;
	ld.global.f32 	%f16, [%rd124];
	st.global.f32 	[%rd223+-2048], %f16;
	ld.global.u64 	%rd125, [%rd224+-3072];
	shl.b64 	%rd126, %rd125, 2;
	add.s64 	%rd127, %rd3, %rd126;
	ld.global.f32 	%f17, [%rd127];
	st.global.f32 	[%rd223+-1536], %f17;
	ld.global.u64 	%rd128, [%rd224+-2048];
	shl.b64 	%rd129, %rd128, 2;
	add.s64 	%rd130, %rd3, %rd129;
	ld.global.f32 	%f18, [%rd130];
	st.global.f32 	[%rd223+-1024], %f18;
	ld.global.u64 	%rd131, [%rd224+-1024];
	shl.b64 	%rd132, %rd131, 2;
	add.s64 	%rd133, %rd3, %rd132;
	ld.global.f32 	%f19, [%rd133];
	st.global.f32 	[%rd223+-512], %f19;
	ld.global.u64 	%rd134, [%rd224];
	shl.b64 	%rd135, %rd134, 2;
	add.s64 	%rd136, %rd3, %rd135;
	ld.global.f32 	%f20, [%rd136];
	st.global.f32 	[%rd223], %f20;
	ld.global.u64 	%rd137, [%rd224+1024];
	shl.b64 	%rd138, %rd137, 2;
	add.s64 	%rd139, %rd3, %rd138;
	ld.global.f32 	%f21, [%rd139];
	st.global.f32 	[%rd223+512], %f21;
	ld.global.u64 	%rd140, [%rd224+2048];
	shl.b64 	%rd141, %rd140, 2;
	add.s64 	%rd142, %rd3, %rd141;
	ld.global.f32 	%f22, [%rd142];
	st.global.f32 	[%rd223+1024], %f22;
	ld.global.u64 	%rd143, [%rd224+3072];
	shl.b64 	%rd144, %rd143, 2;
	add.s64 	%rd145, %rd3, %rd144;
	ld.global.f32 	%f23, [%rd145];
	st.global.f32 	[%rd223+1536], %f23;
	ld.global.u64 	%rd146, [%rd224+4096];
	shl.b64 	%rd147, %rd146, 2;
	add.s64 	%rd148, %rd3, %rd147;
	ld.global.f32 	%f24, [%rd148];
	st.global.f32 	[%rd223+2048], %f24;
	ld.global.u64 	%rd149, [%rd117];
	shl.b64 	%rd150, %rd149, 2;
	add.s64 	%rd151, %rd3, %rd150;
	ld.global.f32 	%f25, [%rd151];
	st.global.f32 	[%rd121], %f25;
	ld.global.u64 	%rd152, [%rd117+1024];
	shl.b64 	%rd153, %rd152, 2;
	add.s64 	%rd154, %rd3, %rd153;
	ld.global.f32 	%f26, [%rd154];
	st.global.f32 	[%rd121+512], %f26;
	ld.global.u64 	%rd155, [%rd117+2048];
	shl.b64 	%rd156, %rd155, 2;
	add.s64 	%rd157, %rd3, %rd156;
	ld.global.f32 	%f27, [%rd157];
	st.global.f32 	[%rd121+1024], %f27;
	ld.global.u64 	%rd158, [%rd117+3072];
	shl.b64 	%rd159, %rd158, 2;
	add.s64 	%rd160, %rd3, %rd159;
	ld.global.f32 	%f28, [%rd160];
	st.global.f32 	[%rd121+1536], %f28;
	ld.global.u64 	%rd161, [%rd117+4096];
	shl.b64 	%rd162, %rd161, 2;
	add.s64 	%rd163, %rd3, %rd162;
	ld.global.f32 	%f29, [%rd163];
	st.global.f32 	[%rd121+2048], %f29;
	ld.global.u64 	%rd164, [%rd117+5120];
	shl.b64 	%rd165, %rd164, 2;
	add.s64 	%rd166, %rd3, %rd165;
	ld.global.f32 	%f30, [%rd166];
	st.global.f32 	[%rd121+2560], %f30;
	ld.global.u64 	%rd167, [%rd117+6144];
	shl.b64 	%rd168, %rd167, 2;
	add.s64 	%rd169, %rd3, %rd168;
	ld.global.f32 	%f31, [%rd169];
	st.global.f32 	[%rd121+3072], %f31;
	add.s32 	%r67, %r67, 16;
	add.s32 	%r66, %r66, 2048;
	add.s64 	%rd224, %rd224, 16384;
	add.s64 	%rd223, %rd223, 8192;
	setp.eq.s32 	%p28, %r67, 0;
	@%p28 bra 	$L__BB4_46;
	bra.uni 	$L__BB4_45;
$L__BB4_46:
	setp.eq.s32 	%p29, %r6, 0;
	@%p29 bra 	$L__BB4_55;
	and.b32  	%r18, %r43, 7;
	setp.lt.u32 	%p30, %r6, 8;
	@%p30 bra 	$L__BB4_49;
	shl.b32 	%r61, %r70, 7;
	add.s32 	%r62, %r61, %r5;
	mul.wide.s32 	%rd170, %r62, 8;
	add.s64 	%rd171, %rd5, %rd170;
	ld.global.u64 	%rd172, [%rd171];
	shl.b64 	%rd173, %rd172, 2;
	add.s64 	%rd174, %rd3, %rd173;
	mul.wide.s32 	%rd175, %r62, 4;
	add.s64 	%rd176, %rd6, %rd175;
	ld.global.f32 	%f32, [%rd174];
	st.global.f32 	[%rd176], %f32;
	ld.global.u64 	%rd177, [%rd171+1024];
	shl.b64 	%rd178, %rd177, 2;
	add.s64 	%rd179, %rd3, %rd178;
	ld.global.f32 	%f33, [%rd179];
	st.global.f32 	[%rd176+512], %f33;
	ld.global.u64 	%rd180, [%rd171+2048];
	shl.b64 	%rd181, %rd180, 2;
	add.s64 	%rd182, %rd3, %rd181;
	ld.global.f32 	%f34, [%rd182];
	st.global.f32 	[%rd176+1024], %f34;
	ld.global.u64 	%rd183, [%rd171+3072];
	shl.b64 	%rd184, %rd183, 2;
	add.s64 	%rd185, %rd3, %rd184;
	ld.global.f32 	%f35, [%rd185];
	st.global.f32 	[%rd176+1536], %f35;
	ld.global.u64 	%rd186, [%rd171+4096];
	shl.b64 	%rd187, %rd186, 2;
	add.s64 	%rd188, %rd3, %rd187;
	ld.global.f32 	%f36, [%rd188];
	st.global.f32 	[%rd176+2048], %f36;
	ld.global.u64 	%rd189, [%rd171+5120];
	shl.b64 	%rd190, %rd189, 2;
	add.s64 	%rd191, %rd3, %rd190;
	ld.global.f32 	%f37, [%rd191];
	st.global.f32 	[%rd176+2560], %f37;
	ld.global.u64 	%rd192, [%rd171+6144];
	shl.b64 	%rd193, %rd192, 2;
	add.s64 	%rd194, %rd3, %rd193;
	ld.global.f32 	%f38, [%rd194];
	st.global.f32 	[%rd176+3072], %f38;
	ld.global.u64 	%rd195, [%rd171+7168];
	shl.b64 	%rd196, %rd195, 2;
	add.s64 	%rd197, %rd3, %rd196;
	ld.global.f32 	%f39, [%rd197];
	st.global.f32 	[%rd176+3584], %f39;
	add.s32 	%r70, %r70, 8;
$L__BB4_49:
	setp.eq.s32 	%p31, %r18, 0;
	@%p31 bra 	$L__BB4_55;
	and.b32  	%r21, %r43, 3;
	setp.lt.u32 	%p32, %r18, 4;
	@%p32 bra 	$L__BB4_52;
	shl.b32 	%r63, %r70, 7;
	add.s32 	%r64, %r63, %r5;
	mul.wide.s32 	%rd198, %r64, 8;
	add.s64 	%rd199, %rd5, %rd198;
	ld.global.u64 	%rd200, [%rd199];
	shl.b64 	%rd201, %rd200, 2;
	add.s64 	%rd202, %rd3, %rd201;
	mul.wide.s32 	%rd203, %r64, 4;
	add.s64 	%rd204, %rd6, %rd203;
	ld.global.f32 	%f40, [%rd202];
	st.global.f32 	[%rd204], %f40;
	ld.global.u64 	%rd205, [%rd199+1024];
	shl.b64 	%rd206, %rd205, 2;
	add.s64 	%rd207, %rd3, %rd206;
	ld.global.f32 	%f41, [%rd207];
	st.global.f32 	[%rd204+512], %f41;
	ld.global.u64 	%rd208, [%rd199+2048];
	shl.b64 	%rd209, %rd208, 2;
	add.s64 	%rd210, %rd3, %rd209;
	ld.global.f32 	%f42, [%rd210];
	st.global.f32 	[%rd204+1024], %f42;
	ld.global.u64 	%rd211, [%rd199+3072];
	shl.b64 	%rd212, %rd211, 2;
	add.s64 	%rd213, %rd3, %rd212;
	ld.global.f32 	%f43, [%rd213];
	st.global.f32 	[%rd204+1536], %f43;
	add.s32 	%r70, %r70, 4;
$L__BB4_52:
	setp.eq.s32 	%p33, %r21, 0;
	@%p33 bra 	$L__BB4_55;
	shl.b64 	%rd214, %rd4, 2;
	add.s64 	%rd15, %rd1, %rd214;
	shl.b32 	%r65, %r70, 7;
	add.s32 	%r73, %r5, %r65;
	shl.b64 	%rd215, %rd4, 3;
	add.s64 	%rd16, %rd2, %rd215;
	neg.s32 	%r72, %r21;
$L__BB4_54:
	.pragma "nounroll";
	mul.wide.s32 	%rd216, %r73, 4;
	add.s64 	%rd217, %rd15, %rd216;
	mul.wide.s32 	%rd218, %r73, 8;
	add.s64 	%rd219, %rd16, %rd218;
	ld.global.u64 	%rd220, [%rd219];
	shl.b64 	%rd221, %rd220, 2;
	add.s64 	%rd222, %rd3, %rd221;
	ld.global.f32 	%f44, [%rd222];
	st.global.f32 	[%rd217], %f44;
	add.s32 	%r73, %r73, 128;
	add.s32 	%r72, %r72, 1;
	setp.eq.s32 	%p34, %r72, 0;
	@%p34 bra 	$L__BB4_55;
	bra.uni 	$L__BB4_54;
$L__BB4_55:
	ret;

}


// ===== COMPILED SASS (sm_100) =====

	.target	sm_100

	.elftype	@"ET_EXEC"


//--------------------- .note.nv.tkinfo           --------------------------
	.section	.note.nv.tkinfo,"",@"SHT_NOTE"
	.sectionflags	@"SHF_NOTE_NV_TKINFO"
	.tkinfo
        /*0018*/ 	.word	0x00000002
        /*0030*/ 	.string	""
        /*0030*/ 	.string	"ptxas"
        /*0030*/ 	.string	"Cuda compilation tools, release 13.0, V13.0.88"
        /*0030*/ 	.string	"Build cuda_13.0.r13.0/compiler.36424714_0"
        /*0030*/ 	.string	"-arch sm_100 -m 64 "



//--------------------- .note.nv.cuinfo           --------------------------
	.section	.note.nv.cuinfo,"",@"SHT_NOTE"
	.sectionflags	@"SHF_NOTE_NV_CUINFO"
        /*0018*/ 	.short	0x0002
        /*001a*/ 	.short	0x0064
        /*001c*/ 	.short	0x0082
	.zero		2


//--------------------- .nv.info                  --------------------------
	.section	.nv.info,"",@"SHT_CUDA_INFO"
	.align	4


	//----- nvinfo : EIATTR_REGCOUNT
	.align		4
        /*0000*/ 	.byte	0x04, 0x2f
        /*0002*/ 	.short	(.L_46 - .L_45)
	.align		4
.L_45:
        /*0004*/ 	.word	index@(_Z10gTranspotePfS_xx)
        /*0008*/ 	.word	0x0000000c


	//----- nvinfo : EIATTR_FRAME_SIZE
	.align		4
.L_46:
        /*000c*/ 	.byte	0x04, 0x11
        /*000e*/ 	.short	(.L_48 - .L_47)
	.align		4
.L_47:
        /*0010*/ 	.word	index@(_Z10gTranspotePfS_xx)
        /*0014*/ 	.word	0x00000000


	//----- nvinfo : EIATTR_REGCOUNT
	.align		4
.L_48:
        /*0018*/ 	.byte	0x04, 0x2f
        /*001a*/ 	.short	(.L_50 - .L_49)
	.align		4
.L_49:
        /*001c*/ 	.word	index@(_ZN3cub18CUB_300001_SM_10006detail11EmptyKernelIvEEvv)
        /*0020*/ 	.word	0x00000004


	//----- nvinfo : EIATTR_FRAME_SIZE
	.align		4
.L_50:
        /*0024*/ 	.byte	0x04, 0x11
        /*0026*/ 	.short	(.L_52 - .L_51)
	.align		4
.L_51:
        /*0028*/ 	.word	index@(_ZN3cub18CUB_300001_SM_10006detail11EmptyKernelIvEEvv)
        /*002c*/ 	.word	0x00000000


	//----- nvinfo : EIATTR_REGCOUNT
	.align		4
.L_52:
        /*0030*/ 	.byte	0x04, 0x2f
        /*0032*/ 	.short	(.L_54 - .L_53)
	.align		4
.L_53:
        /*0034*/ 	.word	index@(_ZN3cub18CUB_300001_SM_10006detail8for_each13static_kernelINS2_12policy_hub_t12policy_500_tEmN6thrust24THRUST_300001_SM_1000_NS8cuda_cub20__uninitialized_fill7functorINS7_10device_ptrIfEEfEEEEvT0_T1_)
        /*0038*/ 	.word	0x00000008


	//----- nvinfo : EIATTR_FRAME_SIZE
	.align		4
.L_54:
        /*003c*/ 	.byte	0x04, 0x11
        /*003e*/ 	.short	(.L_56 - .L_55)
	.align		4
.L_55:
        /*0040*/ 	.word	index@(_ZN3cub18CUB_300001_SM_10006detail8for_each13static_kernelINS2_12policy_hub_t12policy_500_tEmN6thrust24THRUST_300001_SM_1000_NS8cuda_cub20__uninitialized_fill7functorINS7_10device_ptrIfEEfEEEEvT0_T1_)
        /*0044*/ 	.word	0x00000000


	//----- nvinfo : EIATTR_REGCOUNT
	.align		4
.L_56:
        /*0048*/ 	.byte	0x04, 0x2f
        /*004a*/ 	.short	(.L_58 - .L_57)
	.align		4
.L_57:
        /*004c*/ 	.word	index@(_ZN3cub18CUB_300001_SM_10006detail9transform16transform_kernelINS2_10policy_hubILb1EN4cuda3std3__45tupleIJN6thrust24THRUST_300001_SM_1000_NS20permutation_iteratorINSA_6detail15normal_iteratorINSA_10device_ptrIfEEEENSD_INSE_IxEEEEEEEEEE10policy1000EiNS7_10__identityESG_JSJ_EEEvT0_iT1_T2_DpNS2_10kernel_argIT3_EE)
        /*0050*/ 	.word	0x00000020


	//----- nvinfo : EIATTR_FRAME_SIZE
	.align		4
.L_58:
        /*0054*/ 	.byte	0x04, 0x11
        /*0056*/ 	.short	(.L_60 - .L_59)
	.align		4
.L_59:
        /*0058*/ 	.word	index@(_ZN3cub18CUB_300001_SM_10006detail9transform16transform_kernelINS2_10policy_hubILb1EN4cuda3std3__45tupleIJN6thrust24THRUST_300001_SM_1000_NS20permutation_iteratorINSA_6detail15normal_iteratorINSA_10device_ptrIfEEEENSD_INSE_IxEEEEEEEEEE10policy1000EiNS7_10__identityESG_JSJ_EEEvT0_iT1_T2_DpNS2_10kernel_argIT3_EE)
        /*005c*/ 	.word	0x00000000


	//----- nvinfo : EIATTR_REGCOUNT
	.align		4
.L_60:
        /*0060*/ 	.byte	0x04, 0x2f
        /*0062*/ 	.short	(.L_62 - .L_61)
	.align		4
.L_61:
        /*0064*/ 	.word	index@(_ZN3cub18CUB_300001_SM_10006detail9transform16transform_kernelINS2_10policy_hubILb1EN4cuda3std3__45tupleIJN6thrust24THRUST_300001_SM_1000_NS20permutation_iteratorINSA_6detail15normal_iteratorINSA_10device_ptrIfEEEENSD_INSE_IxEEEEEEEEEE10policy1000ElNS7_10__identityESG_JSJ_EEEvT0_iT1_T2_DpNS2_10kernel_argIT3_EE)
        /*0068*/ 	.word	0x00000020


	//----- nvinfo : EIATTR_FRAME_SIZE
	.align		4
.L_62:
        /*006c*/ 	.byte	0x04, 0x11
        /*006e*/ 	.short	(.L_64 - .L_63)
	.align		4
.L_63:
        /*0070*/ 	.word	index@(_ZN3cub18CUB_300001_SM_10006detail9transform16transform_kernelINS2_10policy_hubILb1EN4cuda3std3__45tupleIJN6thrust24THRUST_300001_SM_1000_NS20permutation_iteratorINSA_6detail15normal_iteratorINSA_10device_ptrIfEEEENSD_INSE_IxEEEEEEEEEE10policy1000ElNS7_10__identityESG_JSJ_EEEvT0_iT1_T2_DpNS2_10kernel_argIT3_EE)
        /*0074*/ 	.word	0x00000000


	//----- nvinfo : EIATTR_MIN_STACK_SIZE
	.align		4
.L_64:
        /*0078*/ 	.byte	0x04, 0x12
        /*007a*/ 	.short	(.L_66 - .L_65)
	.align		4
.L_65:
        /*007c*/ 	.word	index@(_ZN3cub18CUB_300001_SM_10006detail9transform16transform_kernelINS2_10policy_hubILb1EN4cuda3std3__45tupleIJN6thrust24THRUST_300001_SM_1000_NS20permutation_iteratorINSA_6detail15normal_iteratorINSA_10device_ptrIfEEEENSD_INSE_IxEEEEEEEEEE10policy1000ElNS7_10__identityESG_JSJ_EEEvT0_iT1_T2_DpNS2_10kernel_argIT3_EE)
        /*0080*/ 	.word	0x00000000


	//----- nvinfo : EIATTR_MIN_STACK_SIZE
	.align		4
.L_66:
        /*0084*/ 	.byte	0x04, 0x12
        /*0086*/ 	.short	(.L_68 - .L_67)
	.align		4
.L_67:
        /*0088*/ 	.word	index@(_ZN3cub18CUB_300001_SM_10006detail9transform16transform_kernelINS2_10policy_hubILb1EN4cuda3std3__45tupleIJN6thrust24THRUST_300001_SM_1000_NS20permutation_iteratorINSA_6detail15normal_iteratorINSA_10device_ptrIfEEEENSD_INSE_IxEEEEEEEEEE10policy1000EiNS7_10__identityESG_JSJ_EEEvT0_iT1_T2_DpNS2_10kernel_argIT3_EE)
        /*008c*/ 	.word	0x00000000


	//----- nvinfo : EIATTR_MIN_STACK_SIZE
	.align		4
.L_68:
        /*0090*/ 	.byte	0x04, 0x12
        /*0092*/ 	.short	(.L_70 - .L_69)
	.align		4
.L_69:
        /*0094*/ 	.word	index@(_ZN3cub18CUB_300001_SM_10006detail8for_each13static_kernelINS2_12policy_hub_t12policy_500_tEmN6thrust24THRUST_300001_SM_1000_NS8cuda_cub20__uninitialized_fill7functorINS7_10device_ptrIfEEfEEEEvT0_T1_)
        /*0098*/ 	.word	0x00000000


	//----- nvinfo : EIATTR_MIN_STACK_SIZE
	.align		4
.L_70:
        /*009c*/ 	.byte	0x04, 0x12
        /*009e*/ 	.short	(.L_72 - .L_71)
	.align		4
.L_71:
        /*00a0*/ 	.word	index@(_ZN3cub18CUB_300001_SM_10006detail11EmptyKernelIvEEvv)
        /*00a4*/ 	.word	0x00000000


	//----- nvinfo : EIATTR_MIN_STACK_SIZE
	.align		4
.L_72:
        /*00a8*/ 	.byte	0x04, 0x12
        /*00aa*/ 	.short	(.L_74 - .L_73)
	.align		4
.L_73:
        /*00ac*/ 	.word	index@(_Z10gTranspotePfS_xx)
        /*00b0*/ 	.word	0x00000000
.L_74:


//--------------------- .nv.compat                --------------------------
	.section	.nv.compat,"",@"SHT_CUDA_COMPAT_INFO"
	.align	4
        /*0000*/ 	.byte	0x02, 0x09, 0x00, 0x00, 0x02, 0x02, 0x01, 0x00, 0x02, 0x05, 0x05, 0x00, 0x03, 0x07, 0x01, 0x01
        /*0010*/ 	.byte	0x02, 0x03, 0x00, 0x00, 0x02, 0x06, 0x01, 0x00, 0x04, 0x0b, 0x08, 0x00, 0x09, 0x00, 0x00, 0x00
        /*0020*/ 	.byte	0x00, 0x00, 0x00, 0x00


//--------------------- .nv.info._ZN3cub18CUB_300001_SM_10006detail9transform16transform_kernelINS2_10policy_hubILb1EN4cuda3std3__45tupleIJN6thrust24THRUST_300001_SM_1000_NS20permutation_iteratorINSA_6detail15normal_iteratorINSA_10device_ptrIfEEEENSD_INSE_IxEEEEEEEEEE10policy1000ElNS7_10__identityESG_JSJ_EEEvT0_iT1_T2_DpNS2_10kernel_argIT3_EE --------------------------
	.section	.nv.info._ZN3cub18CUB_300001_SM_10006detail9transform16transform_kernelINS2_10policy_hubILb1EN4cuda3std3__45tupleIJN6thrust24THRUST_300001_SM_1000_NS20permutation_iteratorINSA_6detail15normal_iteratorINSA_10device_ptrIfEEEENSD_INSE_IxEEEEEEEEEE10policy1000ElNS7_10__identityESG_JSJ_EEEvT0_iT1_T2_DpNS2_10kernel_argIT3_EE,"",@"SHT_CUDA_INFO"
	.sectionflags	@""
	.align	4


	//----- nvinfo : EIATTR_CUDA_API_VERSION
	.align		4
        /*0000*/ 	.byte	0x04, 0x37
        /*0002*/ 	.short	(.L_76 - .L_75)
.L_75:
        /*0004*/ 	.word	0x00000082


	//----- nvinfo : EIATTR_KPARAM_INFO
	.align		4
.L_76:
        /*0008*/ 	.byte	0x04, 0x17
        /*000a*/ 	.short	(.L_78 - .L_77)
.L_77:
        /*000c*/ 	.word	0x00000000
        /*0010*/ 	.short	0x0004
        /*0012*/ 	.short	0x0018
        /*0014*/ 	.byte	0x00, 0xf0, 0x41, 0x00


	//----- nvinfo : EIATTR_KPARAM_INFO
	.align		4
.L_78:
        /*0018*/ 	.byte	0x04, 0x17
        /*001a*/ 	.short	(.L_80 - .L_79)
.L_79:
        /*001c*/ 	.word	0x00000000
        /*0020*/ 	.short	0x0003
        /*0022*/ 	.short	0x0010
        /*0024*/ 	.byte	0x00, 0xf0, 0x21, 0x00


	//----- nvinfo : EIATTR_KPARAM_INFO
	.align		4
.L_80:
        /*0028*/ 	.byte	0x04, 0x17
        /*002a*/ 	.short	(.L_82 - .L_81)
.L_81:
        /*002c*/ 	.word	0x00000000
        /*0030*/ 	.short	0x0002
        /*0032*/ 	.short	0x000c
        /*0034*/ 	.byte	0x00, 0xf0, 0x05, 0x00


	//----- nvinfo : EIATTR_KPARAM_INFO
	.align		4
.L_82:
        /*0038*/ 	.byte	0x04, 0x17
        /*003a*/ 	.short	(.L_84 - .L_83)
.L_83:
        /*003c*/ 	.word	0x00000000
        /*0040*/ 	.short	0x0001
        /*0042*/ 	.short	0x0008
        /*0044*/ 	.byte	0x00, 0xf0, 0x11, 0x00


	//----- nvinfo : EIATTR_KPARAM_INFO
	.align		4
.L_84:
        /*0048*/ 	.byte	0x04, 0x17
        /*004a*/ 	.short	(.L_86 - .L_85)
.L_85:
        /*004c*/ 	.word	0x00000000
        /*0050*/ 	.short	0x0000
        /*0052*/ 	.short	0x0000
        /*0054*/ 	.byte	0x00, 0xf0, 0x21, 0x00


	//----- nvinfo : EIATTR_SPARSE_MMA_MASK
	.align		4
.L_86:
        /*0058*/ 	.byte	0x03, 0x50
        /*005a*/ 	.short	0x0000


	//----- nvinfo : EIATTR_MAXREG_COUNT
	.align		4
        /*005c*/ 	.byte	0x03, 0x1b
        /*005e*/ 	.short	0x00ff


	//----- nvinfo : EIATTR_MERCURY_ISA_VERSION
	.align		4
        /*0060*/ 	.byte	0x03, 0x5f
        /*0062*/ 	.short	0x0101


	//----- nvinfo : EIATTR_VRC_CTA_INIT_COUNT
	.align		4
        /*0064*/ 	.byte	0x02, 0x4a
	.zero		1
	.zero		1


	//----- nvinfo : EIATTR_EXIT_INSTR_OFFSETS
	.align		4
        /*0068*/ 	.byte	0x04, 0x1c
        /*006a*/ 	.short	(.L_88 - .L_87)


	//   ....[0]....
.L_87:
        /*006c*/ 	.word	0x000001c0


	//   ....[1]....
        /*0070*/ 	.word	0x00000b40


	//   ....[2]....
        /*0074*/ 	.word	0x00000e30


	//   ....[3]....
        /*0078*/ 	.word	0x00000fd0


	//   ....[4]....
        /*007c*/ 	.word	0x00001000


	//   ....[5]....
        /*0080*/ 	.word	0x00001090


	//   ....[6]....
        /*0084*/ 	.word	0x000010b0


	//   ....[7]....
        /*0088*/ 	.word	0x000017d0


	//   ....[8]....
        /*008c*/ 	.word	0x00001b00


	//   ....[9]....
        /*0090*/ 	.word	0x00001ce0


	//   ....[10]....
        /*0094*/ 	.word	0x00001df0


	//----- nvinfo : EIATTR_MAX_THREADS
	.align		4
.L_88:
        /*0098*/ 	.byte	0x04, 0x05
        /*009a*/ 	.short	(.L_90 - .L_89)
.L_89:
        /*009c*/ 	.word	0x00000080
        /*00a0*/ 	.word	0x00000001
        /*00a4*/ 	.word	0x00000001


	//----- nvinfo : EIATTR_CRS_STACK_SIZE
	.align		4
.L_90:
        /*00a8*/ 	.byte	0x04, 0x1e
        /*00aa*/ 	.short	(.L_92 - .L_91)
.L_91:
        /*00ac*/ 	.word	0x00000000


	//----- nvinfo : EIATTR_CBANK_PARAM_SIZE
	.align		4
.L_92:
        /*00b0*/ 	.byte	0x03, 0x19
        /*00b2*/ 	.short	0x0028


	//----- nvinfo : EIATTR_PARAM_CBANK
	.align		4
        /*00b4*/ 	.byte	0x04, 0x0a
        /*00b6*/ 	.short	(.L_94 - .L_93)
	.align		4
.L_93:
        /*00b8*/ 	.word	index@(.nv.constant0._ZN3cub18CUB_300001_SM_10006detail9transform16transform_kernelINS2_10policy_hubILb1EN4cuda3std3__45tupleIJN6thrust24THRUST_300001_SM_1000_NS20permutation_iteratorINSA_6detail15normal_iteratorINSA_10device_ptrIfEEEENSD_INSE_IxEEEEEEEEEE10policy1000ElNS7_10__identityESG_JSJ_EEEvT0_iT1_T2_DpNS2_10kernel_argIT3_EE)
        /*00bc*/ 	.short	0x0380
        /*00be*/ 	.short	0x0028


	//----- nvinfo : EIATTR_SW_WAR
	.align		4
.L_94:
        /*00c0*/ 	.byte	0x04, 0x36
        /*00c2*/ 	.short	(.L_96 - .L_95)
.L_95:
        /*00c4*/ 	.word	0x00000008
.L_96:


//--------------------- .nv.info._ZN3cub18CUB_300001_SM_10006detail9transform16transform_kernelINS2_10policy_hubILb1EN4cuda3std3__45tupleIJN6thrust24THRUST_300001_SM_1000_NS20permutation_iteratorINSA_6detail15normal_iteratorINSA_10device_ptrIfEEEENSD_INSE_IxEEEEEEEEEE10policy1000EiNS7_10__identityESG_JSJ_EEEvT0_iT1_T2_DpNS2_10kernel_argIT3_EE --------------------------
	.section	.nv.info._ZN3cub18CUB_300001_SM_10006detail9transform16transform_kernelINS2_10policy_hubILb1EN4cuda3std3__45tupleIJN6thrust24THRUST_300001_SM_1000_NS20permutation_iteratorINSA_6detail15normal_iteratorINSA_10device_ptrIfEEEENSD_INSE_IxEEEEEEEEEE10policy1000EiNS7_10__identityESG_JSJ_EEEvT0_iT1_T2_DpNS2_10kernel_argIT3_EE,"",@"SHT_CUDA_INFO"
	.sectionflags	@""
	.align	4


	//----- nvinfo : EIATTR_CUDA_API_VERSION
	.align		4
        /*0000*/ 	.byte	0x04, 0x37
        /*0002*/ 	.short	(.L_98 - .L_97)
.L_97:
        /*0004*/ 	.word	0x00000082


	//----- nvinfo : EIATTR_KPARAM_INFO
	.align		4
.L_98:
        /*0008*/ 	.byte	0x04, 0x17
        /*000a*/ 	.short	(.L_100 - .L_99)
.L_99:
        /*000c*/ 	.word	0x00000000
        /*0010*/ 	.short	0x0004
        /*0012*/ 	.short	0x0018
        /*0014*/ 	.byte	0x00, 0xf0, 0x41, 0x00


	//----- nvinfo : EIATTR_KPARAM_INFO
	.align		4
.L_100:
        /*0018*/ 	.byte	0x04, 0x17
        /*001a*/ 	.short	(.L_102 - .L_101)
.L_101:
        /*001c*/ 	.word	0x00000000
        /*0020*/ 	.short	0x0003
        /*0022*/ 	.short	0x0010
        /*0024*/ 	.byte	0x00, 0xf0, 0x21, 0x00


	//----- nvinfo : EIATTR_KPARAM_INFO
	.align		4
.L_102:
        /*0028*/ 	.byte	0x04, 0x17
        /*002a*/ 	.short	(.L_104 - .L_103)
.L_103:
        /*002c*/ 	.word	0x00000000
        /*0030*/ 	.short	0x0002
        /*0032*/ 	.short	0x0008
        /*0034*/ 	.byte	0x00, 0xf0, 0x05, 0x00


	//----- nvinfo : EIATTR_KPARAM_INFO
	.align		4
.L_104:
        /*0038*/ 	.byte	0x04, 0x17
        /*003a*/ 	.short	(.L_106 - .L_105)
.L_105:
        /*003c*/ 	.word	0x00000000
        /*0040*/ 	.short	0x0001
        /*0042*/ 	.short	0x0004
        /*0044*/ 	.byte	0x00, 0xf0, 0x11, 0x00


	//----- nvinfo : EIATTR_KPARAM_INFO
	.align		4
.L_106:
        /*0048*/ 	.byte	0x04, 0x17
        /*004a*/ 	.short	(.L_108 - .L_107)
.L_107:
        /*004c*/ 	.word	0x00000000
        /*0050*/ 	.short	0x0000
        /*0052*/ 	.short	0x0000
        /*0054*/ 	.byte	0x00, 0xf0, 0x11, 0x00


	//----- nvinfo : EIATTR_SPARSE_MMA_MASK
	.align		4
.L_108:
        /*0058*/ 	.byte	0x03, 0x50
        /*005a*/ 	.short	0x0000


	//----- nvinfo : EIATTR_MAXREG_COUNT
	.align		4
        /*005c*/ 	.byte	0x03, 0x1b
        /*005e*/ 	.short	0x00ff


	//----- nvinfo : EIATTR_MERCURY_ISA_VERSION
	.align		4
        /*0060*/ 	.byte	0x03, 0x5f
        /*0062*/ 	.short	0x0101


	//----- nvinfo : EIATTR_VRC_CTA_INIT_COUNT
	.align		4
        /*0064*/ 	.byte	0x02, 0x4a
	.zero		1
	.zero		1


	//----- nvinfo : EIATTR_EXIT_INSTR_OFFSETS
	.align		4
        /*0068*/ 	.byte	0x04, 0x1c
        /*006a*/ 	.short	(.L_110 - .L_109)


	//   ....[0]....
.L_109:
        /*006c*/ 	.word	0x00000110


	//   ....[1]....
        /*0070*/ 	.word	0x00000820


	//   ....[2]....
        /*0074*/ 	.word	0x00000b50


	//   ....[3]....
        /*0078*/ 	.word	0x00000d30


	//   ....[4]....
        /*007c*/ 	.word	0x00000e60


	//   ....[5]....
        /*0080*/ 	.word	0x00000e80


	//   ....[6]....
        /*0084*/ 	.word	0x000013b0


	//   ....[7]....
        /*0088*/ 	.word	0x000016a0


	//   ....[8]....
        /*008c*/ 	.word	0x00001840


	//   ....[9]....
        /*0090*/ 	.word	0x00001870


	//   ....[10]....
        /*0094*/ 	.word	0x00001900


	//----- nvinfo : EIATTR_MAX_THREADS
	.align		4
.L_110:
        /*0098*/ 	.byte	0x04, 0x05
        /*009a*/ 	.short	(.L_112 - .L_111)
.L_111:
        /*009c*/ 	.word	0x00000080
        /*00a0*/ 	.word	0x00000001
        /*00a4*/ 	.word	0x00000001


	//----- nvinfo : EIATTR_CRS_STACK_SIZE
	.align		4
.L_112:
        /*00a8*/ 	.byte	0x04, 0x1e
        /*00aa*/ 	.short	(.L_114 - .L_113)
.L_113:
        /*00ac*/ 	.word	0x00000000


	//----- nvinfo : EIATTR_CBANK_PARAM_SIZE
	.align		4
.L_114:
        /*00b0*/ 	.byte	0x03, 0x19
        /*00b2*/ 	.short	0x0028


	//----- nvinfo : EIATTR_PARAM_CBANK
	.align		4
        /*00b4*/ 	.byte	0x04, 0x0a
        /*00b6*/ 	.short	(.L_116 - .L_115)
	.align		4
.L_115:
        /*00b8*/ 	.word	index@(.nv.constant0._ZN3cub18CUB_300001_SM_10006detail9transform16transform_kernelINS2_10policy_hubILb1EN4cuda3std3__45tupleIJN6thrust24THRUST_300001_SM_1000_NS20permutation_iteratorINSA_6detail15normal_iteratorINSA_10device_ptrIfEEEENSD_INSE_IxEEEEEEEEEE10policy1000EiNS7_10__identityESG_JSJ_EEEvT0_iT1_T2_DpNS2_10kernel_argIT3_EE)
        /*00bc*/ 	.short	0x0380
        /*00be*/ 	.short	0x0028


	//----- nvinfo : EIATTR_SW_WAR
	.align		4
.L_116:
        /*00c0*/ 	.byte	0x04, 0x36
        /*00c2*/ 	.short	(.L_118 - .L_117)
.L_117:
        /*00c4*/ 	.word	0x00000008
.L_118:


//--------------------- .nv.info._ZN3cub18CUB_300001_SM_10006detail8for_each13static_kernelINS2_12policy_hub_t12policy_500_tEmN6thrust24THRUST_300001_SM_1000_NS8cuda_cub20__uninitialized_fill7functorINS7_10device_ptrIfEEfEEEEvT0_T1_ --------------------------
	.section	.nv.info._ZN3cub18CUB_300001_SM_10006detail8for_each13static_kernelINS2_12policy_hub_t12policy_500_tEmN6thrust24THRUST_300001_SM_1000_NS8cuda_cub20__uninitialized_fill7functorINS7_10device_ptrIfEEfEEEEvT0_T1_,"",@"SHT_CUDA_INFO"
	.sectionflags	@""
	.align	4


	//----- nvinfo : EIATTR_CUDA_API_VERSION
	.align		4
        /*0000*/ 	.byte	0x04, 0x37
        /*0002*/ 	.short	(.L_120 - .L_119)
.L_119:
        /*0004*/ 	.word	0x00000082


	//----- nvinfo : EIATTR_KPARAM_INFO
	.align		4
.L_120:
        /*0008*/ 	.byte	0x04, 0x17
        /*000a*/ 	.short	(.L_122 - .L_121)
.L_121:
        /*000c*/ 	.word	0x00000000
        /*0010*/ 	.short	0x0001
        /*0012*/ 	.short	0x0008
        /*0014*/ 	.byte	0x00, 0xf0, 0x41, 0x00


	//----- nvinfo : EIATTR_KPARAM_INFO
	.align		4
.L_122:
        /*0018*/ 	.byte	0x04, 0x17
        /*001a*/ 	.short	(.L_124 - .L_123)
.L_123:
        /*001c*/ 	.word	0x00000000
        /*0020*/ 	.short	0x0000
        /*0022*/ 	.short	0x0000
        /*0024*/ 	.byte	0x00, 0xf0, 0x21, 0x00


	//----- nvinfo : EIATTR_SPARSE_MMA_MASK
	.align		4
.L_124:
        /*0028*/ 	.byte	0x03, 0x50
        /*002a*/ 	.short	0x0000


	//----- nvinfo : EIATTR_MAXREG_COUNT
	.align		4
        /*002c*/ 	.byte	0x03, 0x1b
        /*002e*/ 	.short	0x00ff


	//----- nvinfo : EIATTR_MERCURY_ISA_VERSION
	.align		4
        /*0030*/ 	.byte	0x03, 0x5f
        /*0032*/ 	.short	0x0101


	//----- nvinfo : EIATTR_VRC_CTA_INIT_COUNT
	.align		4
        /*0034*/ 	.byte	0x02, 0x4a
	.zero		1
	.zero		1


	//----- nvinfo : EIATTR_EXIT_INSTR_OFFSETS
	.align		4
        /*0038*/ 	.byte	0x04, 0x1c
        /*003a*/ 	.short	(.L_126 - .L_125)


	//   ....[0]....
.L_125:
        /*003c*/ 	.word	0x00000130


	//   ....[1]....
        /*0040*/ 	.word	0x00000230


	//   ....[2]....
        /*0044*/ 	.word	0x00000260


	//----- nvinfo : EIATTR_MAX_THREADS
	.align		4
.L_126:
        /*0048*/ 	.byte	0x04, 0x05
        /*004a*/ 	.short	(.L_128 - .L_127)
.L_127:
        /*004c*/ 	.word	0x00000100
        /*0050*/ 	.word	0x00000001
        /*0054*/ 	.word	0x00000001


	//----- nvinfo : EIATTR_CBANK_PARAM_SIZE
	.align		4
.L_128:
        /*0058*/ 	.byte	0x03, 0x19
        /*005a*/ 	.short	0x0018


	//----- nvinfo : EIATTR_PARAM_CBANK
	.align		4
        /*005c*/ 	.byte	0x04, 0x0a
        /*005e*/ 	.short	(.L_130 - .L_129)
	.align		4
.L_129:
        /*0060*/ 	.word	index@(.nv.constant0._ZN3cub18CUB_300001_SM_10006detail8for_each13static_kernelINS2_12policy_hub_t12policy_500_tEmN6thrust24THRUST_300001_SM_1000_NS8cuda_cub20__uninitialized_fill7functorINS7_10device_ptrIfEEfEEEEvT0_T1_)
        /*0064*/ 	.short	0x0380
        /*0066*/ 	.short	0x0018


	//----- nvinfo : EIATTR_SW_WAR
	.align		4
.L_130:
        /*0068*/ 	.byte	0x04, 0x36
        /*006a*/ 	.short	(.L_132 - .L_131)
.L_131:
        /*006c*/ 	.word	0x00000008
.L_132:


//--------------------- .nv.info._ZN3cub18CUB_300001_SM_10006detail11EmptyKernelIvEEvv --------------------------
	.section	.nv.info._ZN3cub18CUB_300001_SM_10006detail11EmptyKernelIvEEvv,"",@"SHT_CUDA_INFO"
	.sectionflags	@""
	.align	4


	//----- nvinfo : EIATTR_CUDA_API_VERSION
	.align		4
        /*0000*/ 	.byte	0x04, 0x37
        /*0002*/ 	.short	(.L_134 - .L_133)
.L_133:
        /*0004*/ 	.word	0x00000082


	//----- nvinfo : EIATTR_SPARSE_MMA_MASK
	.align		4
.L_134:
        /*0008*/ 	.byte	0x03, 0x50
        /*000a*/ 	.short	0x0000


	//----- nvinfo : EIATTR_MAXREG_COUNT
	.align		4
        /*000c*/ 	.byte	0x03, 0x1b
        /*000e*/ 	.short	0x00ff


	//----- nvinfo : EIATTR_MERCURY_ISA_VERSION
	.align		4
        /*0010*/ 	.byte	0x03, 0x5f
        /*0012*/ 	.short	0x0101


	//----- nvinfo : EIATTR_VRC_CTA_INIT_COUNT
	.align		4
        /*0014*/ 	.byte	0x02, 0x4a
	.zero		1
	.zero		1


	//----- nvinfo : EIATTR_EXIT_INSTR_OFFSETS
	.align		4
        /*0018*/ 	.byte	0x04, 0x1c
        /*001a*/ 	.short	(.L_136 - .L_135)


	//   ....[0]....
.L_135:
        /*001c*/ 	.word	0x00000010


	//----- nvinfo : EIATTR_SW_WAR
	.align		4
.L_136:
        /*0020*/ 	.byte	0x04, 0x36
        /*0022*/ 	.short	(.L_138 - .L_137)
.L_137:
        /*0024*/ 	.word	0x00000008
.L_138:


//--------------------- .nv.info._Z10gTranspotePfS_xx --------------------------
	.section	.nv.info._Z10gTranspotePfS_xx,"",@"SHT_CUDA_INFO"
	.sectionflags	@""
	.align	4


	//----- nvinfo : EIATTR_CUDA_API_VERSION
	.align		4
        /*0000*/ 	.byte	0x04, 0x37
        /*0002*/ 	.short	(.L_140 - .L_139)
.L_139:
        /*0004*/ 	.word	0x00000082


	//----- nvinfo : EIATTR_KPARAM_INFO
	.align		4
.L_140:
        /*0008*/ 	.byte	0x04, 0x17
        /*000a*/ 	.short	(.L_142 - .L_141)
.L_141:
        /*000c*/ 	.word	0x00000000
        /*0010*/ 	.short	0x0003
        /*0012*/ 	.short	0x0018
        /*0014*/ 	.byte	0x00, 0xf0, 0x21, 0x00


	//----- nvinfo : EIATTR_KPARAM_INFO
	.align		4
.L_142:
        /*0018*/ 	.byte	0x04, 0x17
        /*001a*/ 	.short	(.L_144 - .L_143)
.L_143:
        /*001c*/ 	.word	0x00000000
        /*0020*/ 	.short	0x0002
        /*0022*/ 	.short	0x0010
        /*0024*/ 	.byte	0x00, 0xf0, 0x21, 0x00


	//----- nvinfo : EIATTR_KPARAM_INFO
	.align		4
.L_144:
        /*0028*/ 	.byte	0x04, 0x17
        /*002a*/ 	.short	(.L_146 - .L_145)
.L_145:
        /*002c*/ 	.word	0x00000000
        /*0030*/ 	.short	0x0001
        /*0032*/ 	.short	0x0008
        /*0034*/ 	.byte	0x00, 0xf5, 0x21, 0x00


	//----- nvinfo : EIATTR_KPARAM_INFO
	.align		4
.L_146:
        /*0038*/ 	.byte	0x04, 0x17
        /*003a*/ 	.short	(.L_148 - .L_147)
.L_147:
        /*003c*/ 	.word	0x00000000
        /*0040*/ 	.short	0x0000
        /*0042*/ 	.short	0x0000
        /*0044*/ 	.byte	0x00, 0xf5, 0x21, 0x00


	//----- nvinfo : EIATTR_SPARSE_MMA_MASK
	.align		4
.L_148:
        /*0048*/ 	.byte	0x03, 0x50
        /*004a*/ 	.short	0x0000


	//----- nvinfo : EIATTR_MAXREG_COUNT
	.align		4
        /*004c*/ 	.byte	0x03, 0x1b
        /*004e*/ 	.short	0x00ff


	//----- nvinfo : EIATTR_MERCURY_ISA_VERSION
	.align		4
        /*0050*/ 	.byte	0x03, 0x5f
        /*0052*/ 	.short	0x0101


	//----- nvinfo : EIATTR_VRC_CTA_INIT_COUNT
	.align		4
        /*0054*/ 	.byte	0x02, 0x4a
	.zero		1
	.zero		1


	//----- nvinfo : EIATTR_EXIT_INSTR_OFFSETS
	.align		4
        /*0058*/ 	.byte	0x04, 0x1c
        /*005a*/ 	.short	(.L_150 - .L_149)


	//   ....[0]....
.L_149:
        /*005c*/ 	.word	0x000001a0


	//----- nvinfo : EIATTR_CBANK_PARAM_SIZE
	.align		4
.L_150:
        /*0060*/ 	.byte	0x03, 0x19
        /*0062*/ 	.short	0x0020


	//----- nvinfo : EIATTR_PARAM_CBANK
	.align		4
        /*0064*/ 	.byte	0x04, 0x0a
        /*0066*/ 	.short	(.L_152 - .L_151)
	.align		4
.L_151:
        /*0068*/ 	.word	index@(.nv.constant0._Z10gTranspotePfS_xx)
        /*006c*/ 	.short	0x0380
        /*006e*/ 	.short	0x0020


	//----- nvinfo : EIATTR_SW_WAR
	.align		4
.L_152:
        /*0070*/ 	.byte	0x04, 0x36
        /*0072*/ 	.short	(.L_154 - .L_153)
.L_153:
        /*0074*/ 	.word	0x00000008
.L_154:


//--------------------- .nv.callgraph             --------------------------
	.section	.nv.callgraph,"",@"SHT_CUDA_CALLGRAPH"
	.align	4
	.sectionentsize	8
	.align		4
        /*0000*/ 	.word	0x00000000
	.align		4
        /*0004*/ 	.word	0xffffffff
	.align		4
        /*0008*/ 	.word	0x00000000
	.align		4
        /*000c*/ 	.word	0xfffffffe
	.align		4
        /*0010*/ 	.word	0x00000000
	.align		4
        /*0014*/ 	.word	0xfffffffd
	.align		4
        /*0018*/ 	.word	0x00000000
	.align		4
        /*001c*/ 	.word	0xfffffffc


//--------------------- .nv.constant4             --------------------------
	.section	.nv.constant4,"a",@progbits
	.align	8
	.align		8
.nv.constant4:
        /*0000*/ 	.dword	_ZN34_INTERNAL_4db4c019_4_k_cu_c873e1814cuda3std3__45__cpo5beginE
	.align		8
        /*0008*/ 	.dword	_ZN34_INTERNAL_4db4c019_4_k_cu_c873e1814cuda3std3__45__cpo3endE
	.align		8
        /*0010*/ 	.dword	_ZN34_INTERNAL_4db4c019_4_k_cu_c873e1814cuda3std3__45__cpo6cbeginE
	.align		8
        /*0018*/ 	.dword	_ZN34_INTERNAL_4db4c019_4_k_cu_c873e1814cuda3std3__45__cpo4cendE
	.align		8
        /*0020*/ 	.dword	_ZN34_INTERNAL_4db4c019_4_k_cu_c873e1814cuda3std3__45__cpo6rbeginE
	.align		8
        /*0028*/ 	.dword	_ZN34_INTERNAL_4db4c019_4_k_cu_c873e1814cuda3std3__45__cpo4rendE
	.align		8
        /*0030*/ 	.dword	_ZN34_INTERNAL_4db4c019_4_k_cu_c873e1814cuda3std3__45__cpo7crbeginE
	.align		8
        /*0038*/ 	.dword	_ZN34_INTERNAL_4db4c019_4_k_cu_c873e1814cuda3std3__45__cpo5crendE
	.align		8
        /*0040*/ 	.dword	_ZN34_INTERNAL_4db4c019_4_k_cu_c873e1814cuda3std3__436_GLOBAL__N__4db4c019_4_k_cu_c873e1816ignoreE
	.align		8
        /*0048*/ 	.dword	_ZN34_INTERNAL_4db4c019_4_k_cu_c873e1814cuda3std3__419piecewise_constructE
	.align		8
        /*0050*/ 	.dword	_ZN34_INTERNAL_4db4c019_4_k_cu_c873e1814cuda3std3__48in_placeE
	.align		8
        /*0058*/ 	.dword	_ZN34_INTERNAL_4db4c019_4_k_cu_c873e1814cuda3std3__420unreachable_sentinelE
	.align		8
        /*0060*/ 	.dword	_ZN34_INTERNAL_4db4c019_4_k_cu_c873e1814cuda3std3__47nulloptE
	.align		8
        /*0068*/ 	.dword	_ZN34_INTERNAL_4db4c019_4_k_cu_c873e1814cuda3std3__48unexpectE
	.align		8
        /*0070*/ 	.dword	_ZN34_INTERNAL_4db4c019_4_k_cu_c873e1814cuda3std6ranges3__45__cpo4swapE
	.align		8
        /*0078*/ 	.dword	_ZN34_INTERNAL_4db4c019_4_k_cu_c873e1814cuda3std6ranges3__45__cpo9iter_moveE
	.align		8
        /*0080*/ 	.dword	_ZN34_INTERNAL_4db4c019_4_k_cu_c873e1814cuda3std6ranges3__45__cpo5beginE
	.align		8
        /*0088*/ 	.dword	_ZN34_INTERNAL_4db4c019_4_k_cu_c873e1814cuda3std6ranges3__45__cpo3endE
	.align		8
        /*0090*/ 	.dword	_ZN34_INTERNAL_4db4c019_4_k_cu_c873e1814cuda3std6ranges3__45__cpo6cbeginE
	.align		8
        /*0098*/ 	.dword	_ZN34_INTERNAL_4db4c019_4_k_cu_c873e1814cuda3std6ranges3__45__cpo4cendE
	.align		8
        /*00a0*/ 	.dword	_ZN34_INTERNAL_4db4c019_4_k_cu_c873e1814cuda3std6ranges3__45__cpo7advanceE
	.align		8
        /*00a8*/ 	.dword	_ZN34_INTERNAL_4db4c019_4_k_cu_c873e1814cuda3std6ranges3__45__cpo9iter_swapE
	.align		8
        /*00b0*/ 	.dword	_ZN34_INTERNAL_4db4c019_4_k_cu_c873e1814cuda3std6ranges3__45__cpo4nextE
	.align		8
        /*00b8*/ 	.dword	_ZN34_INTERNAL_4db4c019_4_k_cu_c873e1814cuda3std6ranges3__45__cpo4prevE
	.align		8
        /*00c0*/ 	.dword	_ZN34_INTERNAL_4db4c019_4_k_cu_c873e1814cuda3std6ranges3__45__cpo4dataE
	.align		8
        /*00c8*/ 	.dword	_ZN34_INTERNAL_4db4c019_4_k_cu_c873e1814cuda3std6ranges3__45__cpo5cdataE
	.align		8
        /*00d0*/ 	.dword	_ZN34_INTERNAL_4db4c019_4_k_cu_c873e1814cuda3std6ranges3__45__cpo4sizeE
	.align		8
        /*00d8*/ 	.dword	_ZN34_INTERNAL_4db4c019_4_k_cu_c873e1814cuda3std6ranges3__45__cpo5ssizeE
	.align		8
        /*00e0*/ 	.dword	_ZN34_INTERNAL_4db4c019_4_k_cu_c873e1814cuda3std6ranges3__45__cpo8distanceE
	.align		8
        /*00e8*/ 	.dword	_ZN34_INTERNAL_4db4c019_4_k_cu_c873e1816thrust24THRUST_300001_SM_1000_NS8cuda_cub3parE
	.align		8
        /*00f0*/ 	.dword	_ZN34_INTERNAL_4db4c019_4_k_cu_c873e1816thrust24THRUST_300001_SM_1000_NS8cuda_cub10par_nosyncE
	.align		8
        /*00f8*/ 	.dword	_ZN34_INTERNAL_4db4c019_4_k_cu_c873e1816thrust24THRUST_300001_SM_1000_NS6system6detail10sequential3seqE
	.align		8
        /*0100*/ 	.dword	_ZN34_INTERNAL_4db4c019_4_k_cu_c873e1816thrust24THRUST_300001_SM_1000_NS6system3cpp3parE
	.align		8
        /*0108*/ 	.dword	_ZN34_INTERNAL_4db4c019_4_k_cu_c873e1816thrust24THRUST_300001_SM_1000_NS12placeholders2_1E
	.align		8
        /*0110*/ 	.dword	_ZN34_INTERNAL_4db4c019_4_k_cu_c873e1816thrust24THRUST_300001_SM_1000_NS12placeholders2_2E
	.align		8
        /*0118*/ 	.dword	_ZN34_INTERNAL_4db4c019_4_k_cu_c873e1816thrust24THRUST_300001_SM_1000_NS12placeholders2_3E
	.align		8
        /*0120*/ 	.dword	_ZN34_INTERNAL_4db4c019_4_k_cu_c873e1816thrust24THRUST_300001_SM_1000_NS12placeholders2_4E
	.align		8
        /*0128*/ 	.dword	_ZN34_INTERNAL_4db4c019_4_k_cu_c873e1816thrust24THRUST_300001_SM_1000_NS12placeholders2_5E
	.align		8
        /*0130*/ 	.dword	_ZN34_INTERNAL_4db4c019_4_k_cu_c873e1816thrust24THRUST_300001_SM_1000_NS12placeholders2_6E
	.align		8
        /*0138*/ 	.dword	_ZN34_INTERNAL_4db4c019_4_k_cu_c873e1816thrust24THRUST_300001_SM_1000_NS12placeholders2_7E
	.align		8
        /*0140*/ 	.dword	_ZN34_INTERNAL_4db4c019_4_k_cu_c873e1816thrust24THRUST_300001_SM_1000_NS12placeholders2_8E
	.align		8
        /*0148*/ 	.dword	_ZN34_INTERNAL_4db4c019_4_k_cu_c873e1816thrust24THRUST_300001_SM_1000_NS12placeholders2_9E
	.align		8
        /*0150*/ 	.dword	_ZN34_INTERNAL_4db4c019_4_k_cu_c873e1816thrust24THRUST_300001_SM_1000_NS12placeholders3_10E
	.align		8
        /*0158*/ 	.dword	_ZN34_INTERNAL_4db4c019_4_k_cu_c873e1816thrust24THRUST_300001_SM_1000_NS3seqE
	.align		8
        /*0160*/ 	.dword	_ZN34_INTERNAL_4db4c019_4_k_cu_c873e1816thrust24THRUST_300001_SM_1000_NS6deviceE


//--------------------- .text._ZN3cub18CUB_300001_SM_10006detail9transform16transform_kernelINS2_10policy_hubILb1EN4cuda3std3__45tupleIJN6thrust24THRUST_300001_SM_1000_NS20permutation_iteratorINSA_6detail15normal_iteratorINSA_10device_ptrIfEEEENSD_INSE_IxEEEEEEEEEE10policy1000ElNS7_10__identityESG_JSJ_EEEvT0_iT1_T2_DpNS2_10kernel_argIT3_EE --------------------------
	.section	.text._ZN3cub18CUB_300001_SM_10006detail9transform16transform_kernelINS2_10policy_hubILb1EN4cuda3std3__45tupleIJN6thrust24THRUST_300001_SM_1000_NS20permutation_iteratorINSA_6detail15normal_iteratorINSA_10device_ptrIfEEEENSD_INSE_IxEEEEEEEEEE10policy1000ElNS7_10__identityESG_JSJ_EEEvT0_iT1_T2_DpNS2_10kernel_argIT3_EE,"ax",@progbits
	.align	128
        .global         _ZN3cub18CUB_300001_SM_10006detail9transform16transform_kernelINS2_10policy_hubILb1EN4cuda3std3__45tupleIJN6thrust24THRUST_300001_SM_1000_NS20permutation_iteratorINSA_6detail15normal_iteratorINSA_10device_ptrIfEEEENSD_INSE_IxEEEEEEEEEE10policy1000ElNS7_10__identityESG_JSJ_EEEvT0_iT1_T2_DpNS2_10kernel_argIT3_EE
        .type           _ZN3cub18CUB_300001_SM_10006detail9transform16transform_kernelINS2_10policy_hubILb1EN4cuda3std3__45tupleIJN6thrust24THRUST_300001_SM_1000_NS20permutation_iteratorINSA_6detail15normal_iteratorINSA_10device_ptrIfEEEENSD_INSE_IxEEEEEEEEEE10policy1000ElNS7_10__identityESG_JSJ_EEEvT0_iT1_T2_DpNS2_10kernel_argIT3_EE,@function
        .size           _ZN3cub18CUB_300001_SM_10006detail9transform16transform_kernelINS2_10policy_hubILb1EN4cuda3std3__45tupleIJN6thrust24THRUST_300001_SM_1000_NS20permutation_iteratorINSA_6detail15normal_iteratorINSA_10device_ptrIfEEEENSD_INSE_IxEEEEEEEEEE10policy1000ElNS7_10__identityESG_JSJ_EEEvT0_iT1_T2_DpNS2_10kernel_argIT3_EE,(.L_x_30 - _ZN3cub18CUB_300001_SM_10006detail9transform16transform_kernelINS2_10policy_hubILb1EN4cuda3std3__45tupleIJN6thrust24THRUST_300001_SM_1000_NS20permutation_iteratorINSA_6detail15normal_iteratorINSA_10device_ptrIfEEEENSD_INSE_IxEEEEEEEEEE10policy1000ElNS7_10__identityESG_JSJ_EEEvT0_iT1_T2_DpNS2_10kernel_argIT3_EE)
        .other          _ZN3cub18CUB_300001_SM_10006detail9transform16transform_kernelINS2_10policy_hubILb1EN4cuda3std3__45tupleIJN6thrust24THRUST_300001_SM_1000_NS20permutation_iteratorINSA_6detail15normal_iteratorINSA_10device_ptrIfEEEENSD_INSE_IxEEEEEEEEEE10policy1000ElNS7_10__identityESG_JSJ_EEEvT0_iT1_T2_DpNS2_10kernel_argIT3_EE,@"STO_CUDA_ENTRY STV_DEFAULT"
_ZN3cub18CUB_300001_SM_10006detail9transform16transform_kernelINS2_10policy_hubILb1EN4cuda3std3__45tupleIJN6thrust24THRUST_300001_SM_1000_NS20permutation_iteratorINSA_6detail15normal_iteratorINSA_10device_ptrIfEEEENSD_INSE_IxEEEEEEEEEE10policy1000ElNS7_10__identityESG_JSJ_EEEvT0_iT1_T2_DpNS2_10kernel_argIT3_EE:
.text._ZN3cub18CUB_300001_SM_10006detail9transform16transform_kernelINS2_10policy_hubILb1EN4cuda3std3__45tupleIJN6thrust24THRUST_300001_SM_1000_NS20permutation_iteratorINSA_6detail15normal_iteratorINSA_10device_ptrIfEEEENSD_INSE_IxEEEEEEEEEE10policy1000ElNS7_10__identityESG_JSJ_EEEvT0_iT1_T2_DpNS2_10kernel_argIT3_EE:
[----:B------:R-:W-:Y:S08]  /*0000*/  LDC R1, c[0x0][0x37c] ;  /* 0x0000df00ff017b82 */ /* 0x000ff00000000800 */
[----:B------:R-:W0:Y:S01]  /*0010*/  LDC R0, c[0x0][0x388] ;  /* 0x0000e200ff007b82 */ /* 0x000e220000000800 */
[----:B------:R-:W1:Y:S07]  /*0020*/  LDCU.64 UR6, c[0x0][0x380] ;  /* 0x00007000ff0677ac */ /* 0x000e6e0008000a00 */
[----:B------:R-:W2:Y:S08]  /*0030*/  S2UR UR4, SR_CTAID.X ;  /* 0x00000000000479c3 */ /* 0x000eb00000002500 */
[----:B------:R-:W3:Y:S01]  /*0040*/  LDC.64 R12, c[0x0][0x398] ;  /* 0x0000e600ff0c7b82 */ /* 0x000ee20000000a00 */
[----:B0-----:R-:W-:-:S07]  /*0050*/  IMAD.SHL.U32 R18, R0, 0x80, RZ ;  /* 0x0000008000127824 */ /* 0x001fce00078e00ff */
[----:B------:R-:W0:Y:S01]  /*0060*/  LDC.64 R10, c[0x0][0x390] ;  /* 0x0000e400ff0a7b82 */ /* 0x000e220000000a00 */
[----:B------:R-:W-:Y:S01]  /*0070*/  SHF.R.S32.HI R3, RZ, 0x1f, R18 ;  /* 0x0000001fff037819 */ /* 0x000fe20000011412 */
[----:B--2---:R-:W-:-:S04]  /*0080*/  IMAD.WIDE.U32 R8, R18, UR4, RZ ;  /* 0x0000000412087c25 */ /* 0x004fc8000f8e00ff */
[----:B------:R-:W-:Y:S01]  /*0090*/  IMAD R7, R3, UR4, RZ ;  /* 0x0000000403077c24 */ /* 0x000fe2000f8e02ff */
[C---:B-1----:R-:W-:Y:S01]  /*00a0*/  IADD3 R5, P0, PT, -R8.reuse, UR6, RZ ;  /* 0x0000000608057c10 */ /* 0x042fe2000ff1e1ff */
[C---:B------:R-:W-:Y:S01]  /*00b0*/  IMAD.SHL.U32 R14, R8.reuse, 0x8, RZ ;  /* 0x00000008080e7824 */ /* 0x040fe200078e00ff */
[----:B------:R-:W1:Y:S01]  /*00c0*/  LDCU.64 UR4, c[0x0][0x358] ;  /* 0x00006b00ff0477ac */ /* 0x000e620008000a00 */
[----:B------:R-:W-:Y:S02]  /*00d0*/  IMAD.IADD R2, R9, 0x1, R7 ;  /* 0x0000000109027824 */ /* 0x000fe400078e0207 */
[----:B------:R-:W-:Y:S01]  /*00e0*/  IMAD.SHL.U32 R16, R8, 0x4, RZ ;  /* 0x0000000408107824 */ /* 0x000fe200078e00ff */
[----:B---3--:R-:W-:Y:S02]  /*00f0*/  IADD3 R6, P1, PT, R14, R12, RZ ;  /* 0x0000000c0e067210 */ /* 0x008fe40007f3e0ff */
[----:B------:R-:W-:Y:S02]  /*0100*/  IADD3.X R4, PT, PT, ~R2, UR7, RZ, P0, !PT ;  /* 0x0000000702047c10 */ /* 0x000fe400087fe5ff */
[----:B------:R-:W-:-:S02]  /*0110*/  ISETP.LT.U32.AND P0, PT, R5, R18, PT ;  /* 0x000000120500720c */ /* 0x000fc40003f01070 */
[--C-:B------:R-:W-:Y:S02]  /*0120*/  SHF.L.U64.HI R15, R8, 0x3, R2.reuse ;  /* 0x00000003080f7819 */ /* 0x100fe40000010202 */
[----:B------:R-:W-:Y:S02]  /*0130*/  ISETP.LT.AND.EX P0, PT, R4, R3, PT, P0 ;  /* 0x000000030400720c */ /* 0x000fe40003f01300 */
[----:B0-----:R-:W-:Y:S01]  /*0140*/  IADD3 R4, P2, PT, R16, R10, RZ ;  /* 0x0000000a10047210 */ /* 0x001fe20007f5e0ff */
[----:B------:R-:W-:Y:S01]  /*0150*/  IMAD.X R7, R15, 0x1, R13, P1 ;  /* 0x000000010f077824 */ /* 0x000fe200008e060d */
[----:B------:R-:W-:Y:S02]  /*0160*/  SEL R3, R5, R18, P0 ;  /* 0x0000001205037207 */ /* 0x000fe40000000000 */
[----:B------:R-:W-:Y:S02]  /*0170*/  SHF.L.U64.HI R17, R8, 0x2, R2 ;  /* 0x0000000208117819 */ /* 0x000fe40000010202 */
[----:B------:R-:W-:-:S03]  /*0180*/  ISETP.NE.AND P0, PT, R18, R3, PT ;  /* 0x000000031200720c */ /* 0x000fc60003f05270 */
[----:B------:R-:W-:-:S10]  /*0190*/  IMAD.X R5, R17, 0x1, R11, P2 ;  /* 0x0000000111057824 */ /* 0x000fd400010e060b */
[----:B-1----:R-:W-:Y:S05]  /*01a0*/  @!P0 BRA `(.L_x_0) ;  /* 0x0000000c00bc8947 */ /* 0x002fea0003800000 */
[----:B------:R-:W-:-:S13]  /*01b0*/  ISETP.GE.AND P0, PT, R0, 0x1, PT ;  /* 0x000000010000780c */ /* 0x000fda0003f06270 */
[----:B------:R-:W-:Y:S05]  /*01c0*/  @!P0 EXIT ;  /* 0x000000000000894d */ /* 0x000fea0003800000 */
[----:B------:R-:W0:Y:S01]  /*01d0*/  S2R R9, SR_TID.X ;  /* 0x0000000000097919 */ /* 0x000e220000002100 */
[C---:B------:R-:W-:Y:S01]  /*01e0*/  ISETP.GE.U32.AND P0, PT, R0.reuse, 0x8, PT ;  /* 0x000000080000780c */ /* 0x040fe20003f06070 */
[----:B------:R-:W-:Y:S01]  /*01f0*/  IMAD.MOV.U32 R2, RZ, RZ, RZ ;  /* 0x000000ffff027224 */ /* 0x000fe200078e00ff */
[----:B------:R-:W-:-:S11]  /*0200*/  LOP3.LUT R8, R0, 0x7, RZ, 0xc0, !PT ;  /* 0x0000000700087812 */ /* 0x000fd600078ec0ff */
[----:B------:R-:W-:Y:S05]  /*0210*/  @!P0 BRA `(.L_x_1) ;  /* 0x0000000800448947 */ /* 0x000fea0003800000 */
[----:B0-----:R-:W-:-:S13]  /*0220*/  ISETP.GE.AND P0, PT, R9, R3, PT ;  /* 0x000000030900720c */ /* 0x001fda0003f06270 */
[C---:B------:R-:W-:Y:S01]  /*0230*/  @!P0 IMAD.WIDE.U32 R12, R9.reuse, 0x8, R6 ;  /* 0x00000008090c8825 */ /* 0x040fe200078e0006 */
[----:B------:R-:W0:Y:S05]  /*0240*/  @!P0 LDC.64 R18, c[0x0][0x3a0] ;  /* 0x0000e800ff128b82 */ /* 0x000e2a0000000a00 */
[----:B------:R-:W0:Y:S01]  /*0250*/  @!P0 LDG.E.64 R12, desc[UR4][R12.64] ;  /* 0x000000040c0c8981 */ /* 0x000e22000c1e1b00 */
[----:B------:R-:W-:Y:S01]  /*0260*/  VIADD R23, R9, 0x80 ;  /* 0x0000008009177836 */ /* 0x000fe20000000000 */
[----:B0-----:R-:W-:-:S04]  /*0270*/  @!P0 LEA R18, P1, R12, R18, 0x2 ;  /* 0x000000120c128211 */ /* 0x001fc800078210ff */
[----:B------:R-:W-:-:S06]  /*0280*/  @!P0 LEA.HI.X R19, R12, R19, R13, 0x2, P1 ;  /* 0x000000130c138211 */ /* 0x000fcc00008f140d */
[----:B------:R-:W2:Y:S01]  /*0290*/  @!P0 LDG.E R19, desc[UR4][R18.64] ;  /* 0x0000000412138981 */ /* 0x000ea2000c1e1900 */
[----:B------:R-:W-:Y:S01]  /*02a0*/  ISETP.GE.AND P1, PT, R23, R3, PT ;  /* 0x000000031700720c */ /* 0x000fe20003f26270 */
[----:B------:R-:W-:-:S04]  /*02b0*/  @!P0 IMAD.WIDE.U32 R14, R9, 0x4, R4 ;  /* 0x00000004090e8825 */ /* 0x000fc800078e0004 */
[----:B------:R-:W-:-:S08]  /*02c0*/  IMAD.WIDE R10, R23, 0x8, R6 ;  /* 0x00000008170a7825 */ /* 0x000fd000078e0206 */
[----:B------:R-:W0:Y:S01]  /*02d0*/  @!P1 LDC.64 R20, c[0x0][0x3a0] ;  /* 0x0000e800ff149b82 */ /* 0x000e220000000a00 */
[----:B--2---:R1:W-:Y:S04]  /*02e0*/  @!P0 STG.E desc[UR4][R14.64], R19 ;  /* 0x000000130e008986 */ /* 0x0043e8000c101904 */
[----:B------:R-:W0:Y:S01]  /*02f0*/  @!P1 LDG.E.64 R16, desc[UR4][R10.64] ;  /* 0x000000040a109981 */ /* 0x000e22000c1e1b00 */
[----:B------:R-:W-:Y:S01]  /*0300*/  VIADD R2, R9, 0x100 ;  /* 0x0000010009027836 */ /* 0x000fe20000000000 */
[----:B0-----:R-:W-:-:S04]  /*0310*/  @!P1 LEA R20, P0, R16, R20, 0x2 ;  /* 0x0000001410149211 */ /* 0x001fc800078010ff */
[----:B------:R-:W-:-:S06]  /*0320*/  @!P1 LEA.HI.X R21, R16, R21, R17, 0x2, P0 ;  /* 0x0000001510159211 */ /* 0x000fcc00000f1411 */
[----:B------:R-:W2:Y:S01]  /*0330*/  @!P1 LDG.E R21, desc[UR4][R20.64] ;  /* 0x0000000414159981 */ /* 0x000ea2000c1e1900 */
[----:B------:R-:W-:Y:S01]  /*0340*/  ISETP.GE.AND P0, PT, R2, R3, PT ;  /* 0x000000030200720c */ /* 0x000fe20003f06270 */
[----:B------:R-:W-:-:S12]  /*0350*/  IMAD.WIDE R12, R23, 0x4, R4 ;  /* 0x00000004170c7825 */ /* 0x000fd800078e0204 */
[----:B-1----:R-:W0:Y:S01]  /*0360*/  @!P0 LDC.64 R18, c[0x0][0x3a0] ;  /* 0x0000e800ff128b82 */ /* 0x002e220000000a00 */
[----:B--2---:R1:W-:Y:S04]  /*0370*/  @!P1 STG.E desc[UR4][R12.64], R21 ;  /* 0x000000150c009986 */ /* 0x0043e8000c101904 */
[----:B------:R-:W0:Y:S01]  /*0380*/  @!P0 LDG.E.64 R16, desc[UR4][R10.64+0x400] ;  /* 0x000400040a108981 */ /* 0x000e22000c1e1b00 */
[----:B------:R-:W-:Y:S01]  /*0390*/  VIADD R2, R9, 0x180 ;  /* 0x0000018009027836 */ /* 0x000fe20000000000 */
[----:B0-----:R-:W-:-:S04]  /*03a0*/  @!P0 LEA R18, P1, R16, R18, 0x2 ;  /* 0x0000001210128211 */ /* 0x001fc800078210ff */
[----:B------:R-:W-:-:S06]  /*03b0*/  @!P0 LEA.HI.X R19, R16, R19, R17, 0x2, P1 ;  /* 0x0000001310138211 */ /* 0x000fcc00008f1411 */
[----:B------:R-:W2:Y:S01]  /*03c0*/  @!P0 LDG.E R19, desc[UR4][R18.64] ;  /* 0x0000000412138981 */ /* 0x000ea2000c1e1900 */
[----:B------:R-:W-:-:S13]  /*03d0*/  ISETP.GE.AND P1, PT, R2, R3, PT ;  /* 0x000000030200720c */ /* 0x000fda0003f26270 */
[----:B------:R-:W0:Y:S01]  /*03e0*/  @!P1 LDC.64 R16, c[0x0][0x3a0] ;  /* 0x0000e800ff109b82 */ /* 0x000e220000000a00 */
[----:B--2---:R2:W-:Y:S04]  /*03f0*/  @!P0 STG.E desc[UR4][R12.64+0x200], R19 ;  /* 0x000200130c008986 */ /* 0x0045e8000c101904 */
[----:B------:R-:W0:Y:S01]  /*0400*/  @!P1 LDG.E.64 R14, desc[UR4][R10.64+0x800] ;  /* 0x000800040a0e9981 */ /* 0x000e22000c1e1b00 */
[----:B------:R-:W-:Y:S01]  /*0410*/  VIADD R2, R9, 0x200 ;  /* 0x0000020009027836 */ /* 0x000fe20000000000 */
[----:B0-----:R-:W-:-:S04]  /*0420*/  @!P1 LEA R16, P0, R14, R16, 0x2 ;  /* 0x000000100e109211 */ /* 0x001fc800078010ff */
[----:B------:R-:W-:-:S06]  /*0430*/  @!P1 LEA.HI.X R17, R14, R17, R15, 0x2, P0 ;  /* 0x000000110e119211 */ /* 0x000fcc00000f140f */
[----:B------:R-:W3:Y:S01]  /*0440*/  @!P1 LDG.E R17, desc[UR4][R16.64] ;  /* 0x0000000410119981 */ /* 0x000ee2000c1e1900 */
[----:B------:R-:W-:-:S13]  /*0450*/  ISETP.GE.AND P0, PT, R2, R3, PT ;  /* 0x000000030200720c */ /* 0x000fda0003f06270 */
[----:B-1----:R-:W0:Y:S01]  /*0460*/  @!P0 LDC.64 R20, c[0x0][0x3a0] ;  /* 0x0000e800ff148b82 */ /* 0x002e220000000a00 */
[----:B---3--:R1:W-:Y:S04]  /*0470*/  @!P1 STG.E desc[UR4][R12.64+0x400], R17 ;  /* 0x000400110c009986 */ /* 0x0083e8000c101904 */
[----:B------:R-:W0:Y:S01]  /*0480*/  @!P0 LDG.E.64 R14, desc[UR4][R10.64+0xc00] ;  /* 0x000c00040a0e8981 */ /* 0x000e22000c1e1b00 */
[----:B------:R-:W-:Y:S01]  /*0490*/  VIADD R2, R9, 0x280 ;  /* 0x0000028009027836 */ /* 0x000fe20000000000 */
[----:B0-----:R-:W-:-:S04]  /*04a0*/  @!P0 LEA R18, P1, R14, R20, 0x2 ;  /* 0x000000140e128211 */ /* 0x001fc800078210ff */
[----:B--2---:R-:W-:-:S06]  /*04b0*/  @!P0 LEA.HI.X R19, R14, R21, R15, 0x2, P1 ;  /* 0x000000150e138211 */ /* 0x004fcc00008f140f */
[----:B------:R-:W2:Y:S01]  /*04c0*/  @!P0 LDG.E R19, desc[UR4][R18.64] ;  /* 0x0000000412138981 */ /* 0x000ea2000c1e1900 */
[----:B------:R-:W-:-:S13]  /*04d0*/  ISETP.GE.AND P1, PT, R2, R3, PT ;  /* 0x000000030200720c */ /* 0x000fda0003f26270 */
[----:B------:R-:W0:Y:S01]  /*04e0*/  @!P1 LDC.64 R20, c[0x0][0x3a0] ;  /* 0x0000e800ff149b82 */ /* 0x000e220000000a00 */
[----:B--2---:R2:W-:Y:S04]  /*04f0*/  @!P0 STG.E desc[UR4][R12.64+0x600], R19 ;  /* 0x000600130c008986 */ /* 0x0045e8000c101904 */
[----:B------:R-:W0:Y:S01]  /*0500*/  @!P1 LDG.E.64 R14, desc[UR4][R10.64+0x1000] ;  /* 0x001000040a0e9981 */ /* 0x000e22000c1e1b00 */
[----:B------:R-:W-:Y:S01]  /*0510*/  VIADD R2, R9, 0x300 ;  /* 0x0000030009027836 */ /* 0x000fe20000000000 */
[----:B0-----:R-:W-:-:S04]  /*0520*/  @!P1 LEA R16, P0, R14, R20, 0x2 ;  /* 0x000000140e109211 */ /* 0x001fc800078010ff */
[----:B-1----:R-:W-:-:S06]  /*0530*/  @!P1 LEA.HI.X R17, R14, R21, R15, 0x2, P0 ;  /* 0x000000150e119211 */ /* 0x002fcc00000f140f */
[----:B------:R-:W3:Y:S01]  /*0540*/  @!P1 LDG.E R17, desc[UR4][R16.64] ;  /* 0x0000000410119981 */ /* 0x000ee2000c1e1900 */
[----:B------:R-:W-:-:S13]  /*0550*/  ISETP.GE.AND P0, PT, R2, R3, PT ;  /* 0x000000030200720c */ /* 0x000fda0003f06270 */
[----:B------:R-:W0:Y:S01]  /*0560*/  @!P0 LDC.64 R20, c[0x0][0x3a0] ;  /* 0x0000e800ff148b82 */ /* 0x000e220000000a00 */
        /* <DEDUP_REMOVED lines=9> */
[----:B------:R-:W0:Y:S02]  /*0600*/  @!P1 LDG.E.64 R14, desc[UR4][R10.64+0x1800] ;  /* 0x001800040a0e9981 */ /* 0x000e24000c1e1b00 */
[----:B0-----:R-:W-:-:S04]  /*0610*/  @!P1 LEA R16, P0, R14, R20, 0x2 ;  /* 0x000000140e109211 */ /* 0x001fc800078010ff */
[----:B-1----:R-:W-:-:S06]  /*0620*/  @!P1 LEA.HI.X R17, R14, R21, R15, 0x2, P0 ;  /* 0x000000150e119211 */ /* 0x002fcc00000f140f */
[----:B------:R-:W3:Y:S01]  /*0630*/  @!P1 LDG.E R17, desc[UR4][R16.64] ;  /* 0x0000000410119981 */ /* 0x000ee2000c1e1900 */
[----:B------:R-:W-:-:S04]  /*0640*/  LOP3.LUT R2, R0, 0x7ffffff8, RZ, 0xc0, !PT ;  /* 0x7ffffff800027812 */ /* 0x000fc800078ec0ff */
[----:B------:R-:W-:Y:S01]  /*0650*/  ISETP.NE.AND P0, PT, R2, 0x8, PT ;  /* 0x000000080200780c */ /* 0x000fe20003f05270 */
[----:B---3--:R2:W-:-:S12]  /*0660*/  @!P1 STG.E desc[UR4][R12.64+0xc00], R17 ;  /* 0x000c00110c009986 */ /* 0x0085d8000c101904 */
[----:B------:R-:W-:Y:S05]  /*0670*/  @!P0 BRA `(.L_x_1) ;  /* 0x00000004002c8947 */ /* 0x000fea0003800000 */
[----:B------:R-:W-:Y:S01]  /*0680*/  IMAD.MOV.U32 R0, RZ, RZ, 0x8 ;  /* 0x00000008ff007424 */ /* 0x000fe200078e00ff */
[----:B------:R-:W0:Y:S06]  /*0690*/  LDCU.64 UR6, c[0x0][0x3a0] ;  /* 0x00007400ff0677ac */ /* 0x000e2c0008000a00 */
.L_x_4:
[----:B-1----:R-:W-:-:S05]  /*06a0*/  IMAD R15, R0, 0x80, R9 ;  /* 0x00000080000f7824 */ /* 0x002fca00078e0209 */
[----:B------:R-:W-:-:S13]  /*06b0*/  ISETP.GE.AND P0, PT, R15, R3, PT ;  /* 0x000000030f00720c */ /* 0x000fda0003f06270 */
[C---:B--2---:R-:W-:Y:S01]  /*06c0*/  @!P0 IMAD.WIDE.U32 R16, R15.reuse, 0x8, R6 ;  /* 0x000000080f108825 */ /* 0x044fe200078e0006 */
[----:B------:R-:W1:Y:S05]  /*06d0*/  @!P0 LDC.64 R20, c[0x0][0x3a0] ;  /* 0x0000e800ff148b82 */ /* 0x000e6a0000000a00 */
[----:B------:R-:W1:Y:S01]  /*06e0*/  @!P0 LDG.E.64 R16, desc[UR4][R16.64] ;  /* 0x0000000410108981 */ /* 0x000e62000c1e1b00 */
[----:B------:R-:W-:Y:S01]  /*06f0*/  VIADD R25, R15, 0x80 ;  /* 0x000000800f197836 */ /* 0x000fe20000000000 */
[----:B-1----:R-:W-:-:S04]  /*0700*/  @!P0 LEA R20, P1, R16, R20, 0x2 ;  /* 0x0000001410148211 */ /* 0x002fc800078210ff */
[----:B------:R-:W-:-:S06]  /*0710*/  @!P0 LEA.HI.X R21, R16, R21, R17, 0x2, P1 ;  /* 0x0000001510158211 */ /* 0x000fcc00008f1411 */
[----:B------:R-:W2:Y:S01]  /*0720*/  @!P0 LDG.E R21, desc[UR4][R20.64] ;  /* 0x0000000414158981 */ /* 0x000ea2000c1e1900 */
[----:B------:R-:W-:Y:S01]  /*0730*/  ISETP.GE.AND P1, PT, R25, R3, PT ;  /* 0x000000031900720c */ /* 0x000fe20003f26270 */
[----:B------:R-:W-:-:S04]  /*0740*/  @!P0 IMAD.WIDE.U32 R18, R15, 0x4, R4 ;  /* 0x000000040f128825 */ /* 0x000fc800078e0004 */
[----:B------:R-:W-:-:S08]  /*0750*/  IMAD.WIDE R12, R25, 0x8, R6 ;  /* 0x00000008190c7825 */ /* 0x000fd000078e0206 */
[----:B------:R-:W1:Y:S01]  /*0760*/  @!P1 LDC.64 R22, c[0x0][0x3a0] ;  /* 0x0000e800ff169b82 */ /* 0x000e620000000a00 */
[----:B--2---:R2:W-:Y:S04]  /*0770*/  @!P0 STG.E desc[UR4][R18.64], R21 ;  /* 0x0000001512008986 */ /* 0x0045e8000c101904 */
[----:B------:R-:W1:Y:S02]  /*0780*/  @!P1 LDG.E.64 R10, desc[UR4][R12.64] ;  /* 0x000000040c0a9981 */ /* 0x000e64000c1e1b00 */
[----:B-1----:R-:W-:-:S04]  /*0790*/  @!P1 LEA R22, P0, R10, R22, 0x2 ;  /* 0x000000160a169211 */ /* 0x002fc800078010ff */
[----:B------:R-:W-:-:S06]  /*07a0*/  @!P1 LEA.HI.X R23, R10, R23, R11, 0x2, P0 ;  /* 0x000000170a179211 */ /* 0x000fcc00000f140b */
[----:B------:R-:W3:Y:S01]  /*07b0*/  @!P1 LDG.E R23, desc[UR4][R22.64] ;  /* 0x0000000416179981 */ /* 0x000ee2000c1e1900 */
[----:B------:R-:W-:-:S05]  /*07c0*/  VIADD R10, R15, 0x100 ;  /* 0x000001000f0a7836 */ /* 0x000fca0000000000 */
[----:B------:R-:W-:Y:S01]  /*07d0*/  ISETP.GE.AND P0, PT, R10, R3, PT ;  /* 0x000000030a00720c */ /* 0x000fe20003f06270 */
[----:B------:R-:W-:-:S12]  /*07e0*/  IMAD.WIDE R10, R25, 0x4, R4 ;  /* 0x00000004190a7825 */ /* 0x000fd800078e0204 */
[----:B--2---:R-:W1:Y:S01]  /*07f0*/  @!P0 LDC.64 R18, c[0x0][0x3a0] ;  /* 0x0000e800ff128b82 */ /* 0x004e620000000a00 */
[----:B---3--:R2:W-:Y:S04]  /*0800*/  @!P1 STG.E desc[UR4][R10.64], R23 ;  /* 0x000000170a009986 */ /* 0x0085e8000c101904 */
[----:B------:R-:W1:Y:S01]  /*0810*/  @!P0 LDG.E.64 R16, desc[UR4][R12.64+0x400] ;  /* 0x000400040c108981 */ /* 0x000e62000c1e1b00 */
[----:B------:R-:W-:Y:S01]  /*0820*/  VIADD R14, R15, 0x180 ;  /* 0x000001800f0e7836 */ /* 0x000fe20000000000 */
[----:B-1----:R-:W-:-:S04]  /*0830*/  @!P0 LEA R18, P1, R16, R18, 0x2 ;  /* 0x0000001210128211 */ /* 0x002fc800078210ff */
[----:B------:R-:W-:-:S06]  /*0840*/  @!P0 LEA.HI.X R19, R16, R19, R17, 0x2, P1 ;  /* 0x0000001310138211 */ /* 0x000fcc00008f1411 */
[----:B------:R-:W3:Y:S01]  /*0850*/  @!P0 LDG.E R19, desc[UR4][R18.64] ;  /* 0x0000000412138981 */ /* 0x000ee2000c1e1900 */
[----:B------:R-:W-:-:S13]  /*0860*/  ISETP.GE.AND P1, PT, R14, R3, PT ;  /* 0x000000030e00720c */ /* 0x000fda0003f26270 */
[----:B------:R-:W1:Y:S01]  /*0870*/  @!P1 LDC.64 R20, c[0x0][0x3a0] ;  /* 0x0000e800ff149b82 */ /* 0x000e620000000a00 */
[----:B---3--:R3:W-:Y:S04]  /*0880*/  @!P0 STG.E desc[UR4][R10.64+0x200], R19 ;  /* 0x000200130a008986 */ /* 0x0087e8000c101904 */
[----:B------:R-:W1:Y:S01]  /*0890*/  @!P1 LDG.E.64 R16, desc[UR4][R12.64+0x800] ;  /* 0x000800040c109981 */ /* 0x000e62000c1e1b00 */
[----:B------:R-:W-:Y:S01]  /*08a0*/  VIADD R14, R15, 0x200 ;  /* 0x000002000f0e7836 */ /* 0x000fe20000000000 */
[----:B-1----:R-:W-:-:S04]  /*08b0*/  @!P1 LEA R20, P0, R16, R20, 0x2 ;  /* 0x0000001410149211 */ /* 0x002fc800078010ff */
[----:B------:R-:W-:-:S06]  /*08c0*/  @!P1 LEA.HI.X R21, R16, R21, R17, 0x2, P0 ;  /* 0x0000001510159211 */ /* 0x000fcc00000f1411 */
[----:B------:R-:W4:Y:S01]  /*08d0*/  @!P1 LDG.E R21, desc[UR4][R20.64] ;  /* 0x0000000414159981 */ /* 0x000f22000c1e1900 */
[----:B------:R-:W-:-:S13]  /*08e0*/  ISETP.GE.AND P0, PT, R14, R3, PT ;  /* 0x000000030e00720c */ /* 0x000fda0003f06270 */
[----:B--2---:R-:W1:Y:S01]  /*08f0*/  @!P0 LDC.64 R22, c[0x0][0x3a0] ;  /* 0x0000e800ff168b82 */ /* 0x004e620000000a00 */
[----:B----4-:R2:W-:Y:S04]  /*0900*/  @!P1 STG.E desc[UR4][R10.64+0x400], R21 ;  /* 0x000400150a009986 */ /* 0x0105e8000c101904 */
[----:B------:R-:W1:Y:S01]  /*0910*/  @!P0 LDG.E.64 R16, desc[UR4][R12.64+0xc00] ;  /* 0x000c00040c108981 */ /* 0x000e62000c1e1b00 */
[----:B------:R-:W-:Y:S01]  /*0920*/  VIADD R14, R15, 0x280 ;  /* 0x000002800f0e7836 */ /* 0x000fe20000000000 */
[----:B-1----:R-:W-:-:S04]  /*0930*/  @!P0 LEA R18, P1, R16, R22, 0x2 ;  /* 0x0000001610128211 */ /* 0x002fc800078210ff */
[----:B---3--:R-:W-:-:S06]  /*0940*/  @!P0 LEA.HI.X R19, R16, R23, R17, 0x2, P1 ;  /* 0x0000001710138211 */ /* 0x008fcc00008f1411 */
[----:B------:R-:W3:Y:S01]  /*0950*/  @!P0 LDG.E R19, desc[UR4][R18.64] ;  /* 0x0000000412138981 */ /* 0x000ee2000c1e1900 */
[----:B------:R-:W-:-:S13]  /*0960*/  ISETP.GE.AND P1, PT, R14, R3, PT ;  /* 0x000000030e00720c */ /* 0x000fda0003f26270 */
[----:B------:R-:W1:Y:S01]  /*0970*/  @!P1 LDC.64 R22, c[0x0][0x3a0] ;  /* 0x0000e800ff169b82 */ /* 0x000e620000000a00 */
[----:B---3--:R3:W-:Y:S04]  /*0980*/  @!P0 STG.E desc[UR4][R10.64+0x600], R19 ;  /* 0x000600130a008986 */ /* 0x0087e8000c101904 */
[----:B------:R-:W1:Y:S01]  /*0990*/  @!P1 LDG.E.64 R16, desc[UR4][R12.64+0x1000] ;  /* 0x001000040c109981 */ /* 0x000e62000c1e1b00 */
[----:B------:R-:W-:Y:S01]  /*09a0*/  VIADD R14, R15, 0x300 ;  /* 0x000003000f0e7836 */ /* 0x000fe20000000000 */
[----:B-1----:R-:W-:-:S04]  /*09b0*/  @!P1 LEA R20, P0, R16, R22, 0x2 ;  /* 0x0000001610149211 */ /* 0x002fc800078010ff */
[----:B--2---:R-:W-:-:S06]  /*09c0*/  @!P1 LEA.HI.X R21, R16, R23, R17, 0x2, P0 ;  /* 0x0000001710159211 */ /* 0x004fcc00000f1411 */
[----:B------:R-:W2:Y:S01]  /*09d0*/  @!P1 LDG.E R21, desc[UR4][R20.64] ;  /* 0x0000000414159981 */ /* 0x000ea2000c1e1900 */
[----:B------:R-:W-:-:S13]  /*09e0*/  ISETP.GE.AND P0, PT, R14, R3, PT ;  /* 0x000000030e00720c */ /* 0x000fda0003f06270 */
[----:B------:R-:W1:Y:S01]  /*09f0*/  @!P0 LDC.64 R22, c[0x0][0x3a0] ;  /* 0x0000e800ff168b82 */ /* 0x000e620000000a00 */
[----:B--2---:R2:W-:Y:S04]  /*0a00*/  @!P1 STG.E desc[UR4][R10.64+0x800], R21 ;  /* 0x000800150a009986 */ /* 0x0045e8000c101904 */
[----:B------:R-:W1:Y:S02]  /*0a10*/  @!P0 LDG.E.64 R16, desc[UR4][R12.64+0x1400] ;  /* 0x001400040c108981 */ /* 0x000e64000c1e1b00 */
[----:B-1----:R-:W-:-:S04]  /*0a20*/  @!P0 LEA R18, P1, R16, R22, 0x2 ;  /* 0x0000001610128211 */ /* 0x002fc800078210ff */
[----:B---3--:R-:W-:-:S06]  /*0a30*/  @!P0 LEA.HI.X R19, R16, R23, R17, 0x2, P1 ;  /* 0x0000001710138211 */ /* 0x008fcc00008f1411 */
[----:B------:R-:W3:Y:S01]  /*0a40*/  @!P0 LDG.E R19, desc[UR4][R18.64] ;  /* 0x0000000412138981 */ /* 0x000ee2000c1e1900 */
[----:B------:R-:W-:Y:S01]  /*0a50*/  VIADD R14, R15, 0x380 ;  /* 0x000003800f0e7836 */ /* 0x000fe20000000000 */
[----:B------:R-:W-:Y:S01]  /*0a60*/  BSSY.RECONVERGENT B0, `(.L_x_2) ;  /* 0x000000b000007945 */ /* 0x000fe20003800200 */
[----:B------:R-:W-:-:S05]  /*0a70*/  VIADD R0, R0, 0x8 ;  /* 0x0000000800007836 */ /* 0x000fca0000000000 */
[----:B------:R-:W-:Y:S01]  /*0a80*/  ISETP.NE.AND P1, PT, R0, R2, PT ;  /* 0x000000020000720c */ /* 0x000fe20003f25270 */
[----:B---3--:R2:W-:Y:S01]  /*0a90*/  @!P0 STG.E desc[UR4][R10.64+0xa00], R19 ;  /* 0x000a00130a008986 */ /* 0x0085e2000c101904 */
[----:B------:R-:W-:-:S13]  /*0aa0*/  ISETP.GE.AND P0, PT, R14, R3, PT ;  /* 0x000000030e00720c */ /* 0x000fda0003f06270 */
[----:B--2---:R-:W-:Y:S05]  /*0ab0*/  @P0 BRA `(.L_x_3) ;  /* 0x0000000000140947 */ /* 0x004fea0003800000 */
[----:B------:R-:W0:Y:S02]  /*0ac0*/  LDG.E.64 R12, desc[UR4][R12.64+0x1800] ;  /* 0x001800040c0c7981 */ /* 0x000e24000c1e1b00 */
[----:B0-----:R-:W-:-:S04]  /*0ad0*/  LEA R14, P0, R12, UR6, 0x2 ;  /* 0x000000060c0e7c11 */ /* 0x001fc8000f8010ff */
[----:B------:R-:W-:-:S06]  /*0ae0*/  LEA.HI.X R15, R12, UR7, R13, 0x2, P0 ;  /* 0x000000070c0f7c11 */ /* 0x000fcc00080f140d */
[----:B------:R-:W2:Y:S04]  /*0af0*/  LDG.E R15, desc[UR4][R14.64] ;  /* 0x000000040e0f7981 */ /* 0x000ea8000c1e1900 */
[----:B--2---:R1:W-:Y:S02]  /*0b00*/  STG.E desc[UR4][R10.64+0xc00], R15 ;  /* 0x000c000f0a007986 */ /* 0x0043e4000c101904 */
.L_x_3:
[----:B0-----:R-:W-:Y:S05]  /*0b10*/  BSYNC.RECONVERGENT B0 ;  /* 0x0000000000007941 */ /* 0x001fea0003800200 */
.L_x_2:
[----:B------:R-:W-:Y:S05]  /*0b20*/  @P1 BRA `(.L_x_4) ;  /* 0xfffffff800dc1947 */ /* 0x000fea000383ffff */
.L_x_1:
[----:B------:R-:W-:-:S13]  /*0b30*/  ISETP.NE.AND P0, PT, R8, RZ, PT ;  /* 0x000000ff0800720c */ /* 0x000fda0003f05270 */
[----:B------:R-:W-:Y:S05]  /*0b40*/  @!P0 EXIT ;  /* 0x000000000000894d */ /* 0x000fea0003800000 */
[----:B------:R-:W3:Y:S01]  /*0b50*/  LDC R0, c[0x0][0x388] ;  /* 0x0000e200ff007b82 */ /* 0x000ee20000000800 */
[----:B------:R-:W-:Y:S02]  /*0b60*/  ISETP.GE.U32.AND P1, PT, R8, 0x4, PT ;  /* 0x000000040800780c */ /* 0x000fe40003f26070 */
[----:B---3--:R-:W-:-:S04]  /*0b70*/  LOP3.LUT R20, R0, 0x3, RZ, 0xc0, !PT ;  /* 0x0000000300147812 */ /* 0x008fc800078ec0ff */
[----:B------:R-:W-:-:S07]  /*0b80*/  ISETP.NE.AND P0, PT, R20, RZ, PT ;  /* 0x000000ff1400720c */ /* 0x000fce0003f05270 */
[----:B------:R-:W-:Y:S06]  /*0b90*/  @!P1 BRA `(.L_x_5) ;  /* 0x0000000000a49947 */ /* 0x000fec0003800000 */
[----:B01----:R-:W-:-:S05]  /*0ba0*/  IMAD R11, R2, 0x80, R9 ;  /* 0x00000080020b7824 */ /* 0x003fca00078e0209 */
[----:B------:R-:W-:-:S13]  /*0bb0*/  ISETP.GE.AND P1, PT, R11, R3, PT ;  /* 0x000000030b00720c */ /* 0x000fda0003f26270 */
[C---:B--2---:R-:W-:Y:S01]  /*0bc0*/  @!P1 IMAD.WIDE R12, R11.reuse, 0x8, R6 ;  /* 0x000000080b0c9825 */ /* 0x044fe200078e0206 */
[----:B------:R-:W0:Y:S05]  /*0bd0*/  @!P1 LDC.64 R18, c[0x0][0x3a0] ;  /* 0x0000e800ff129b82 */ /* 0x000e2a0000000a00 */
[----:B------:R-:W0:Y:S01]  /*0be0*/  @!P1 LDG.E.64 R12, desc[UR4][R12.64] ;  /* 0x000000040c0c9981 */ /* 0x000e22000c1e1b00 */
[----:B------:R-:W-:Y:S01]  /*0bf0*/  VIADD R25, R11, 0x80 ;  /* 0x000000800b197836 */ /* 0x000fe20000000000 */
[----:B0-----:R-:W-:-:S04]  /*0c00*/  @!P1 LEA R18, P2, R12, R18, 0x2 ;  /* 0x000000120c129211 */ /* 0x001fc800078410ff */
[----:B------:R-:W-:-:S05]  /*0c10*/  @!P1 LEA.HI.X R19, R12, R19, R13, 0x2, P2 ;  /* 0x000000130c139211 */ /* 0x000fca00010f140d */
[----:B------:R-:W2:Y:S01]  /*0c20*/  @!P1 LDG.E R21, desc[UR4][R18.64] ;  /* 0x0000000412159981 */ /* 0x000ea2000c1e1900 */
[----:B------:R-:W-:Y:S01]  /*0c30*/  ISETP.GE.AND P2, PT, R25, R3, PT ;  /* 0x000000031900720c */ /* 0x000fe20003f46270 */
[----:B------:R-:W-:-:S12]  /*0c40*/  @!P1 IMAD.WIDE R14, R11, 0x4, R4 ;  /* 0x000000040b0e9825 */ /* 0x000fd800078e0204 */
[----:B------:R-:W-:Y:S01]  /*0c50*/  @!P2 IMAD.WIDE R16, R25, 0x8, R6 ;  /* 0x000000081910a825 */ /* 0x000fe200078e0206 */
        /* <DEDUP_REMOVED lines=8> */
[----:B------:R-:W-:-:S12]  /*0ce0*/  @!P2 IMAD.WIDE R12, R25, 0x4, R4 ;  /* 0x00000004190ca825 */ /* 0x000fd800078e0204 */
[----:B------:R-:W-:Y:S01]  /*0cf0*/  @!P1 IMAD.WIDE R18, R27, 0x8, R6 ;  /* 0x000000081b129825 */ /* 0x000fe200078e0206 */
[----:B------:R-:W0:Y:S01]  /*0d00*/  @!P1 LDC.64 R16, c[0x0][0x3a0] ;  /* 0x0000e800ff109b82 */ /* 0x000e220000000a00 */
[----:B--2---:R2:W-:Y:S04]  /*0d10*/  @!P2 STG.E desc[UR4][R12.64], R23 ;  /* 0x000000170c00a986 */ /* 0x0045e8000c101904 */
[----:B------:R-:W0:Y:S01]  /*0d20*/  @!P1 LDG.E.64 R18, desc[UR4][R18.64] ;  /* 0x0000000412129981 */ /* 0x000e22000c1e1b00 */
[----:B-1----:R-:W-:Y:S01]  /*0d30*/  VIADD R21, R11, 0x180 ;  /* 0x000001800b157836 */ /* 0x002fe20000000000 */
[----:B0-----:R-:W-:-:S04]  /*0d40*/  @!P1 LEA R16, P2, R18, R16, 0x2 ;  /* 0x0000001012109211 */ /* 0x001fc800078410ff */
[----:B------:R-:W-:-:S06]  /*0d50*/  @!P1 LEA.HI.X R17, R18, R17, R19, 0x2, P2 ;  /* 0x0000001112119211 */ /* 0x000fcc00010f1413 */
[----:B------:R-:W3:Y:S01]  /*0d60*/  @!P1 LDG.E R17, desc[UR4][R16.64] ;  /* 0x0000000410119981 */ /* 0x000ee2000c1e1900 */
[----:B------:R-:W-:Y:S01]  /*0d70*/  ISETP.GE.AND P2, PT, R21, R3, PT ;  /* 0x000000031500720c */ /* 0x000fe20003f46270 */
[----:B------:R-:W-:-:S12]  /*0d80*/  @!P1 IMAD.WIDE R10, R27, 0x4, R4 ;  /* 0x000000041b0a9825 */ /* 0x000fd800078e0204 */
[----:B------:R-:W-:Y:S01]  /*0d90*/  @!P2 IMAD.WIDE R14, R21, 0x8, R6 ;  /* 0x00000008150ea825 */ /* 0x000fe200078e0206 */
[----:B------:R-:W0:Y:S01]  /*0da0*/  @!P2 LDC.64 R18, c[0x0][0x3a0] ;  /* 0x0000e800ff12ab82 */ /* 0x000e220000000a00 */
[----:B---3--:R3:W-:Y:S04]  /*0db0*/  @!P1 STG.E desc[UR4][R10.64], R17 ;  /* 0x000000110a009986 */ /* 0x0087e8000c101904 */
[----:B------:R-:W0:Y:S02]  /*0dc0*/  @!P2 LDG.E.64 R14, desc[UR4][R14.64] ;  /* 0x000000040e0ea981 */ /* 0x000e24000c1e1b00 */
[----:B0-----:R-:W-:-:S04]  /*0dd0*/  @!P2 LEA R18, P1, R14, R18, 0x2 ;  /* 0x000000120e12a211 */ /* 0x001fc800078210ff */
[----:B------:R-:W-:-:S06]  /*0de0*/  @!P2 LEA.HI.X R19, R14, R19, R15, 0x2, P1 ;  /* 0x000000130e13a211 */ /* 0x000fcc00008f140f */
[----:B------:R-:W4:Y:S01]  /*0df0*/  @!P2 LDG.E R19, desc[UR4][R18.64] ;  /* 0x000000041213a981 */ /* 0x000f22000c1e1900 */
[----:B--2---:R-:W-:-:S04]  /*0e00*/  @!P2 IMAD.WIDE R12, R21, 0x4, R4 ;  /* 0x00000004150ca825 */ /* 0x004fc800078e0204 */
[----:B------:R-:W-:Y:S01]  /*0e10*/  VIADD R2, R2, 0x4 ;  /* 0x0000000402027836 */ /* 0x000fe20000000000 */
[----:B----4-:R3:W-:Y:S06]  /*0e20*/  @!P2 STG.E desc[UR4][R12.64], R19 ;  /* 0x000000130c00a986 */ /* 0x0107ec000c101904 */
.L_x_5:
[----:B------:R-:W-:Y:S05]  /*0e30*/  @!P0 EXIT ;  /* 0x000000000000894d */ /* 0x000fea0003800000 */
[----:B------:R-:W-:Y:S02]  /*0e40*/  ISETP.NE.AND P1, PT, R20, 0x1, PT ;  /* 0x000000011400780c */ /* 0x000fe40003f25270 */
[----:B------:R-:W-:-:S04]  /*0e50*/  LOP3.LUT R0, R0, 0x1, RZ, 0xc0, !PT ;  /* 0x0000000100007812 */ /* 0x000fc800078ec0ff */
[----:B------:R-:W-:-:S07]  /*0e60*/  ISETP.NE.U32.AND P0, PT, R0, 0x1, PT ;  /* 0x000000010000780c */ /* 0x000fce0003f05070 */
[----:B------:R-:W-:Y:S06]  /*0e70*/  @!P1 BRA `(.L_x_6) ;  /* 0x0000000000549947 */ /* 0x000fec0003800000 */
[----:B0-23--:R-:W-:-:S05]  /*0e80*/  IMAD R13, R2, 0x80, R9 ;  /* 0x00000080020d7824 */ /* 0x00dfca00078e0209 */
[----:B------:R-:W-:-:S13]  /*0e90*/  ISETP.GE.AND P1, PT, R13, R3, PT ;  /* 0x000000030d00720c */ /* 0x000fda0003f26270 */
[C---:B-1----:R-:W-:Y:S01]  /*0ea0*/  @!P1 IMAD.WIDE R10, R13.reuse, 0x8, R6 ;  /* 0x000000080d0a9825 */ /* 0x042fe200078e0206 */
[----:B------:R-:W0:Y:S05]  /*0eb0*/  @!P1 LDC.64 R16, c[0x0][0x3a0] ;  /* 0x0000e800ff109b82 */ /* 0x000e2a0000000a00 */
        /* <DEDUP_REMOVED lines=10> */
[----:B------:R-:W0:Y:S02]  /*0f60*/  @!P2 LDG.E.64 R14, desc[UR4][R14.64] ;  /* 0x000000040e0ea981 */ /* 0x000e24000c1e1b00 */
[----:B0-----:R-:W-:-:S04]  /*0f70*/  @!P2 LEA R18, P1, R14, R18, 0x2 ;  /* 0x000000120e12a211 */ /* 0x001fc800078210ff */
[----:B------:R-:W-:-:S06]  /*0f80*/  @!P2 LEA.HI.X R19, R14, R19, R15, 0x2, P1 ;  /* 0x000000130e13a211 */ /* 0x000fcc00008f140f */
[----:B------:R-:W2:Y:S01]  /*0f90*/  @!P2 LDG.E R19, desc[UR4][R18.64] ;  /* 0x000000041213a981 */ /* 0x000ea2000c1e1900 */
[----:B------:R-:W-:-:S04]  /*0fa0*/  @!P2 IMAD.WIDE R10, R21, 0x4, R4 ;  /* 0x00000004150aa825 */ /* 0x000fc800078e0204 */
[----:B------:R-:W-:Y:S01]  /*0fb0*/  VIADD R2, R2, 0x2 ;  /* 0x0000000202027836 */ /* 0x000fe20000000000 */
[----:B--2---:R4:W-:Y:S06]  /*0fc0*/  @!P2 STG.E desc[UR4][R10.64], R19 ;  /* 0x000000130a00a986 */ /* 0x0049ec000c101904 */
.L_x_6:
[----:B------:R-:W-:Y:S05]  /*0fd0*/  @P0 EXIT ;  /* 0x000000000000094d */ /* 0x000fea0003800000 */
[----:B0-----:R-:W-:-:S05]  /*0fe0*/  IMAD R9, R2, 0x80, R9 ;  /* 0x0000008002097824 */ /* 0x001fca00078e0209 */
[----:B------:R-:W-:-:S13]  /*0ff0*/  ISETP.GE.AND P0, PT, R9, R3, PT ;  /* 0x000000030900720c */ /* 0x000fda0003f06270 */
[----:B------:R-:W-:Y:S05]  /*1000*/  @P0 EXIT ;  /* 0x000000000000094d */ /* 0x000fea0003800000 */
[----:B------:R-:W-:Y:S01]  /*1010*/  IMAD.WIDE R6, R9, 0x8, R6 ;  /* 0x0000000809067825 */ /* 0x000fe200078e0206 */
[----:B------:R-:W0:Y:S05]  /*1020*/  LDCU.64 UR6, c[0x0][0x3a0] ;  /* 0x00007400ff0677ac */ /* 0x000e2a0008000a00 */
[----:B------:R-:W0:Y:S02]  /*1030*/  LDG.E.64 R6, desc[UR4][R6.64] ;  /* 0x0000000406067981 */ /* 0x000e24000c1e1b00 */
[----:B0-----:R-:W-:-:S04]  /*1040*/  LEA R2, P0, R6, UR6, 0x2 ;  /* 0x0000000606027c11 */ /* 0x001fc8000f8010ff */
[----:B------:R-:W-:-:S06]  /*1050*/  LEA.HI.X R3, R6, UR7, R7, 0x2, P0 ;  /* 0x0000000706037c11 */ /* 0x000fcc00080f1407 */
[----:B------:R-:W5:Y:S01]  /*1060*/  LDG.E R3, desc[UR4][R2.64] ;  /* 0x0000000402037981 */ /* 0x000f62000c1e1900 */
[----:B------:R-:W-:-:S05]  /*1070*/  IMAD.WIDE R4, R9, 0x4, R4 ;  /* 0x0000000409047825 */ /* 0x000fca00078e0204 */
[----:B-----5:R-:W-:Y:S01]  /*1080*/  STG.E desc[UR4][R4.64], R3 ;  /* 0x0000000304007986 */ /* 0x020fe2000c101904 */
[----:B------:R-:W-:Y:S05]  /*1090*/  EXIT ;  /* 0x000000000000794d */ /* 0x000fea0003800000 */
.L_x_0:
[----:B------:R-:W-:-:S13]  /*10a0*/  ISETP.GE.AND P0, PT, R0, 0x1, PT ;  /* 0x000000010000780c */ /* 0x000fda0003f06270 */
[----:B------:R-:W-:Y:S05]  /*10b0*/  @!P0 EXIT ;  /* 0x000000000000894d */ /* 0x000fea0003800000 */
[----:B------:R-:W0:Y:S01]  /*10c0*/  S2R R29, SR_TID.X ;  /* 0x00000000001d7919 */ /* 0x000e220000002100 */
[----:B------:R-:W-:Y:S01]  /*10d0*/  ISETP.GE.U32.AND P0, PT, R0, 0x10, PT ;  /* 0x000000100000780c */ /* 0x000fe20003f06070 */
[----:B------:R-:W-:-:S12]  /*10e0*/  IMAD.MOV.U32 R3, RZ, RZ, RZ ;  /* 0x000000ffff037224 */ /* 0x000fd800078e00ff */
[----:B------:R-:W-:Y:S05]  /*10f0*/  @!P0 BRA `(.L_x_7) ;  /* 0x0000000400ac8947 */ /* 0x000fea0003800000 */
[C---:B0-----:R-:W-:Y:S01]  /*1100*/  IMAD.WIDE.U32 R14, R29.reuse, 0x8, R14 ;  /* 0x000000081d0e7825 */ /* 0x041fe200078e000e */
[----:B------:R-:W0:Y:S03]  /*1110*/  LDCU.64 UR6, c[0x0][0x3a0] ;  /* 0x00007400ff0677ac */ /* 0x000e260008000a00 */
[C---:B------:R-:W-:Y:S01]  /*1120*/  IMAD.WIDE.U32 R16, R29.reuse, 0x4, R16 ;  /* 0x000000041d107825 */ /* 0x040fe200078e0010 */
[----:B------:R-:W-:Y:S02]  /*1130*/  IADD3 R3, P0, PT, R14, R12, RZ ;  /* 0x0000000c0e037210 */ /* 0x000fe40007f1e0ff */
[-C--:B------:R-:W-:Y:S01]  /*1140*/  LEA R14, P4, R8, R10.reuse, 0x2 ;  /* 0x0000000a080e7211 */ /* 0x080fe200078810ff */
[----:B------:R-:W-:Y:S01]  /*1150*/  VIADD R29, R29, 0x480 ;  /* 0x000004801d1d7836 */ /* 0x000fe20000000000 */
[----:B------:R-:W-:Y:S02]  /*1160*/  IADD3 R24, P2, PT, R16, R10, RZ ;  /* 0x0000000a10187210 */ /* 0x000fe40007f5e0ff */
[----:B------:R-:W-:-:S02]  /*1170*/  IADD3 R16, P1, PT, R3, 0x1000, RZ ;  /* 0x0000100003107810 */ /* 0x000fc40007f3e0ff */
[----:B------:R-:W-:Y:S02]  /*1180*/  LOP3.LUT R3, R0, 0x7ffffff0, RZ, 0xc0, !PT ;  /* 0x7ffffff000037812 */ /* 0x000fe400078ec0ff */
[----:B------:R-:W-:Y:S02]  /*1190*/  IADD3 R24, P3, PT, R24, 0x800, RZ ;  /* 0x0000080018187810 */ /* 0x000fe40007f7e0ff */
[----:B------:R-:W-:Y:S01]  /*11a0*/  IADD3.X R18, PT, PT, RZ, R15, R13, P1, P0 ;  /* 0x0000000fff127210 */ /* 0x000fe20000fe040d */
[----:B------:R-:W-:Y:S01]  /*11b0*/  IMAD.MOV R28, RZ, RZ, -R3 ;  /* 0x000000ffff1c7224 */ /* 0x000fe200078e0a03 */
[----:B------:R-:W-:Y:S02]  /*11c0*/  IADD3.X R27, PT, PT, RZ, R17, R11, P3, P2 ;  /* 0x00000011ff1b7210 */ /* 0x000fe40001fe440b */
[----:B0-----:R-:W-:-:S07]  /*11d0*/  LEA.HI.X R15, R8, R11, R2, 0x2, P4 ;  /* 0x0000000b080f7211 */ /* 0x001fce00020f1402 */
.L_x_8:
[----:B------:R-:W-:-:S05]  /*11e0*/  IMAD.MOV.U32 R17, RZ, RZ, R18 ;  /* 0x000000ffff117224 */ /* 0x000fca00078e0012 */
[----:B------:R-:W2:Y:S02]  /*11f0*/  LDG.E.64 R20, desc[UR4][R16.64+-0x1000] ;  /* 0xfff0000410147981 */ /* 0x000ea4000c1e1b00 */
[----:B--2---:R-:W-:-:S04]  /*1200*/  LEA R18, P0, R20, UR6, 0x2 ;  /* 0x0000000614127c11 */ /* 0x004fc8000f8010ff */
[----:B------:R-:W-:-:S05]  /*1210*/  LEA.HI.X R19, R20, UR7, R21, 0x2, P0 ;  /* 0x0000000714137c11 */ /* 0x000fca00080f1415 */
[----:B-1----:R0:W2:Y:S02]  /*1220*/  LDG.E R25, desc[UR4][R18.64] ;  /* 0x0000000412197981 */ /* 0x0020a4000c1e1900 */
[----:B0-----:R-:W-:Y:S02]  /*1230*/  IMAD.MOV.U32 R18, RZ, RZ, R24 ;  /* 0x000000ffff127224 */ /* 0x001fe400078e0018 */
[----:B------:R-:W-:-:S05]  /*1240*/  IMAD.MOV.U32 R19, RZ, RZ, R27 ;  /* 0x000000ffff137224 */ /* 0x000fca00078e001b */
[----:B--2---:R0:W-:Y:S04]  /*1250*/  STG.E desc[UR4][R18.64+-0x800], R25 ;  /* 0xfff8001912007986 */ /* 0x0041e8000c101904 */
[----:B------:R-:W2:Y:S02]  /*1260*/  LDG.E.64 R20, desc[UR4][R16.64+-0xc00] ;  /* 0xfff4000410147981 */ /* 0x000ea4000c1e1b00 */
[----:B--2---:R-:W-:-:S04]  /*1270*/  LEA R26, P0, R20, UR6, 0x2 ;  /* 0x00000006141a7c11 */ /* 0x004fc8000f8010ff */
[----:B------:R-:W-:-:S06]  /*1280*/  LEA.HI.X R27, R20, UR7, R21, 0x2, P0 ;  /* 0x00000007141b7c11 */ /* 0x000fcc00080f1415 */
[----:B------:R-:W2:Y:S04]  /*1290*/  LDG.E R27, desc[UR4][R26.64] ;  /* 0x000000041a1b7981 */ /* 0x000ea8000c1e1900 */
[----:B--2---:R1:W-:Y:S04]  /*12a0*/  STG.E desc[UR4][R18.64+-0x600], R27 ;  /* 0xfffa001b12007986 */ /* 0x0043e8000c101904 */
[----:B------:R-:W2:Y:S02]  /*12b0*/  LDG.E.64 R20, desc[UR4][R16.64+-0x800] ;  /* 0xfff8000410147981 */ /* 0x000ea4000c1e1b00 */
[----:B--2---:R-:W-:-:S04]  /*12c0*/  LEA R22, P0, R20, UR6, 0x2 ;  /* 0x0000000614167c11 */ /* 0x004fc8000f8010ff */
[----:B------:R-:W-:-:S06]  /*12d0*/  LEA.HI.X R23, R20, UR7, R21, 0x2, P0 ;  /* 0x0000000714177c11 */ /* 0x000fcc00080f1415 */
[----:B------:R-:W2:Y:S04]  /*12e0*/  LDG.E R23, desc[UR4][R22.64] ;  /* 0x0000000416177981 */ /* 0x000ea8000c1e1900 */
[----:B--2---:R2:W-:Y:S04]  /*12f0*/  STG.E desc[UR4][R18.64+-0x400], R23 ;  /* 0xfffc001712007986 */ /* 0x0045e8000c101904 */
[----:B------:R-:W3:Y:S02]  /*1300*/  LDG.E.64 R20, desc[UR4][R16.64+-0x400] ;  /* 0xfffc000410147981 */ /* 0x000ee4000c1e1b00 */
[----:B---3--:R-:W-:-:S04]  /*1310*/  LEA R24, P0, R20, UR6, 0x2 ;  /* 0x0000000614187c11 */ /* 0x008fc8000f8010ff */
[----:B0-----:R-:W-:-:S06]  /*1320*/  LEA.HI.X R25, R20, UR7, R21, 0x2, P0 ;  /* 0x0000000714197c11 */ /* 0x001fcc00080f1415 */
[----:B------:R-:W3:Y:S04]  /*1330*/  LDG.E R25, desc[UR4][R24.64] ;  /* 0x0000000418197981 */ /* 0x000ee8000c1e1900 */
[----:B---3--:R0:W-:Y:S04]  /*1340*/  STG.E desc[UR4][R18.64+-0x200], R25 ;  /* 0xfffe001912007986 */ /* 0x0081e8000c101904 */
[----:B------:R-:W3:Y:S02]  /*1350*/  LDG.E.64 R20, desc[UR4][R16.64] ;  /* 0x0000000410147981 */ /* 0x000ee4000c1e1b00 */
[----:B---3--:R-:W-:-:S04]  /*1360*/  LEA R26, P0, R20, UR6, 0x2 ;  /* 0x00000006141a7c11 */ /* 0x008fc8000f8010ff */
[----:B-1----:R-:W-:-:S06]  /*1370*/  LEA.HI.X R27, R20, UR7, R21, 0x2, P0 ;  /* 0x00000007141b7c11 */ /* 0x002fcc00080f1415 */
[----:B------:R-:W3:Y:S04]  /*1380*/  LDG.E R27, desc[UR4][R26.64] ;  /* 0x000000041a1b7981 */ /* 0x000ee8000c1e1900 */
[----:B---3--:R1:W-:Y:S04]  /*1390*/  STG.E desc[UR4][R18.64], R27 ;  /* 0x0000001b12007986 */ /* 0x0083e8000c101904 */
[----:B------:R-:W3:Y:S02]  /*13a0*/  LDG.E.64 R20, desc[UR4][R16.64+0x400] ;  /* 0x0004000410147981 */ /* 0x000ee4000c1e1b00 */
[----:B---3--:R-:W-:-:S04]  /*13b0*/  LEA R22, P0, R20, UR6, 0x2 ;  /* 0x0000000614167c11 */ /* 0x008fc8000f8010ff */
[----:B--2---:R-:W-:-:S06]  /*13c0*/  LEA.HI.X R23, R20, UR7, R21, 0x2, P0 ;  /* 0x0000000714177c11 */ /* 0x004fcc00080f1415 */
        /* <DEDUP_REMOVED lines=11> */
[----:B---3--:R-:W-:Y:S04]  /*1480*/  STG.E desc[UR4][R18.64+0x600], R27 ;  /* 0x0006001b12007986 */ /* 0x008fe8000c101904 */
[----:B--2---:R-:W2:Y:S02]  /*1490*/  LDG.E.64 R22, desc[UR4][R16.64+0x1000] ;  /* 0x0010000410167981 */ /* 0x004ea4000c1e1b00 */
[----:B--2---:R-:W-:-:S04]  /*14a0*/  LEA R20, P0, R22, UR6, 0x2 ;  /* 0x0000000616147c11 */ /* 0x004fc8000f8010ff */
[----:B------:R-:W-:-:S05]  /*14b0*/  LEA.HI.X R21, R22, UR7, R23, 0x2, P0 ;  /* 0x0000000716157c11 */ /* 0x000fca00080f1417 */
[----:B------:R1:W2:Y:S02]  /*14c0*/  LDG.E R26, desc[UR4][R20.64] ;  /* 0x00000004141a7981 */ /* 0x0002a4000c1e1900 */
[----:B-1----:R-:W-:Y:S02]  /*14d0*/  IMAD.WIDE R20, R29, 0x8, R6 ;  /* 0x000000081d147825 */ /* 0x002fe400078e0206 */
[----:B--2---:R1:W-:Y:S04]  /*14e0*/  STG.E desc[UR4][R18.64+0x800], R26 ;  /* 0x0008001a12007986 */ /* 0x0043e8000c101904 */
[----:B0-----:R-:W2:Y:S02]  /*14f0*/  LDG.E.64 R24, desc[UR4][R20.64] ;  /* 0x0000000414187981 */ /* 0x001ea4000c1e1b00 */
[----:B--2---:R-:W-:-:S04]  /*1500*/  LEA R22, P0, R24, UR6, 0x2 ;  /* 0x0000000618167c11 */ /* 0x004fc8000f8010ff */
[----:B------:R-:W-:-:S05]  /*1510*/  LEA.HI.X R23, R24, UR7, R25, 0x2, P0 ;  /* 0x0000000718177c11 */ /* 0x000fca00080f1419 */
[----:B------:R0:W2:Y:S02]  /*1520*/  LDG.E R25, desc[UR4][R22.64] ;  /* 0x0000000416197981 */ /* 0x0000a4000c1e1900 */
[----:B0-----:R-:W-:-:S05]  /*1530*/  IMAD.WIDE R22, R29, 0x4, R14 ;  /* 0x000000041d167825 */ /* 0x001fca00078e020e */
[----:B--2---:R0:W-:Y:S04]  /*1540*/  STG.E desc[UR4][R22.64], R25 ;  /* 0x0000001916007986 */ /* 0x0041e8000c101904 */
[----:B-1----:R-:W2:Y:S02]  /*1550*/  LDG.E.64 R26, desc[UR4][R20.64+0x400] ;  /* 0x00040004141a7981 */ /* 0x002ea4000c1e1b00 */
[----:B--2---:R-:W-:-:S04]  /*1560*/  LEA R24, P0, R26, UR6, 0x2 ;  /* 0x000000061a187c11 */ /* 0x004fc8000f8010ff */
[----:B0-----:R-:W-:-:S05]  /*1570*/  LEA.HI.X R25, R26, UR7, R27, 0x2, P0 ;  /* 0x000000071a197c11 */ /* 0x001fca00080f141b */
[----:B------:R-:W2:Y:S04]  /*1580*/  LDG.E R27, desc[UR4][R24.64] ;  /* 0x00000004181b7981 */ /* 0x000ea8000c1e1900 */
[----:B--2---:R0:W-:Y:S04]  /*1590*/  STG.E desc[UR4][R22.64+0x200], R27 ;  /* 0x0002001b16007986 */ /* 0x0041e8000c101904 */
[----:B------:R-:W2:Y:S02]  /*15a0*/  LDG.E.64 R24, desc[UR4][R20.64+0x800] ;  /* 0x0008000414187981 */ /* 0x000ea4000c1e1b00 */
[----:B--2---:R-:W-:-:S04]  /*15b0*/  LEA R26, P0, R24, UR6, 0x2 ;  /* 0x00000006181a7c11 */ /* 0x004fc8000f8010ff */
[----:B0-----:R-:W-:-:S05]  /*15c0*/  LEA.HI.X R27, R24, UR7, R25, 0x2, P0 ;  /* 0x00000007181b7c11 */ /* 0x001fca00080f1419 */
[----:B------:R-:W2:Y:S04]  /*15d0*/  LDG.E R26, desc[UR4][R26.64] ;  /* 0x000000041a1a7981 */ /* 0x000ea8000c1e1900 */
[----:B--2---:R0:W-:Y:S04]  /*15e0*/  STG.E desc[UR4][R22.64+0x400], R26 ;  /* 0x0004001a16007986 */ /* 0x0041e8000c101904 */
[----:B0-----:R-:W2:Y:S02]  /*15f0*/  LDG.E.64 R26, desc[UR4][R20.64+0xc00] ;  /* 0x000c0004141a7981 */ /* 0x001ea4000c1e1b00 */
[----:B--2---:R-:W-:-:S04]  /*1600*/  LEA R24, P0, R26, UR6, 0x2 ;  /* 0x000000061a187c11 */ /* 0x004fc8000f8010ff */
[----:B------:R-:W-:-:S06]  /*1610*/  LEA.HI.X R25, R26, UR7, R27, 0x2, P0 ;  /* 0x000000071a197c11 */ /* 0x000fcc00080f141b */
[----:B------:R-:W2:Y:S04]  /*1620*/  LDG.E R25, desc[UR4][R24.64] ;  /* 0x0000000418197981 */ /* 0x000ea8000c1e1900 */
[----:B--2---:R0:W-:Y:S04]  /*1630*/  STG.E desc[UR4][R22.64+0x600], R25 ;  /* 0x0006001916007986 */ /* 0x0041e8000c101904 */
[----:B------:R-:W2:Y:S02]  /*1640*/  LDG.E.64 R26, desc[UR4][R20.64+0x1000] ;  /* 0x00100004141a7981 */ /* 0x000ea4000c1e1b00 */
        /* <DEDUP_REMOVED lines=12> */
[----:B------:R0:W2:Y:S01]  /*1710*/  LDG.E R25, desc[UR4][R24.64] ;  /* 0x0000000418197981 */ /* 0x0000a2000c1e1900 */
[----:B------:R-:W-:Y:S01]  /*1720*/  VIADD R28, R28, 0x10 ;  /* 0x000000101c1c7836 */ /* 0x000fe20000000000 */
[----:B------:R-:W-:Y:S01]  /*1730*/  IADD3 R16, P1, PT, R16, 0x4000, RZ ;  /* 0x0000400010107810 */ /* 0x000fe20007f3e0ff */
[----:B------:R-:W-:-:S03]  /*1740*/  VIADD R29, R29, 0x800 ;  /* 0x000008001d1d7836 */ /* 0x000fc60000000000 */
[----:B------:R-:W-:Y:S02]  /*1750*/  ISETP.NE.AND P0, PT, R28, RZ, PT ;  /* 0x000000ff1c00720c */ /* 0x000fe40003f05270 */
[----:B0-----:R-:W-:Y:S01]  /*1760*/  IADD3 R24, P2, PT, R18, 0x2000, RZ ;  /* 0x0000200012187810 */ /* 0x001fe20007f5e0ff */
[----:B------:R-:W-:-:S04]  /*1770*/  IMAD.X R18, RZ, RZ, R17, P1 ;  /* 0x000000ffff127224 */ /* 0x000fc800008e0611 */
[----:B------:R-:W-:Y:S01]  /*1780*/  IMAD.X R27, RZ, RZ, R19, P2 ;  /* 0x000000ffff1b7224 */ /* 0x000fe200010e0613 */
[----:B--2---:R1:W-:Y:S05]  /*1790*/  STG.E desc[UR4][R22.64+0xc00], R25 ;  /* 0x000c001916007986 */ /* 0x0043ea000c101904 */
[----:B------:R-:W-:Y:S05]  /*17a0*/  @P0 BRA `(.L_x_8) ;  /* 0xfffffff8008c0947 */ /* 0x000fea000383ffff */
.L_x_7:
[----:B------:R-:W-:-:S04]  /*17b0*/  LOP3.LUT R14, R0, 0xf, RZ, 0xc0, !PT ;  /* 0x0000000f000e7812 */ /* 0x000fc800078ec0ff */
[----:B------:R-:W-:-:S13]  /*17c0*/  ISETP.NE.AND P0, PT, R14, RZ, PT ;  /* 0x000000ff0e00720c */ /* 0x000fda0003f05270 */
[----:B------:R-:W-:Y:S05]  /*17d0*/  @!P0 EXIT ;  /* 0x000000000000894d */ /* 0x000fea0003800000 */
[----:B------:R-:W-:Y:S02]  /*17e0*/  ISETP.GE.U32.AND P1, PT, R14, 0x8, PT ;  /* 0x000000080e00780c */ /* 0x000fe40003f26070 */
[----:B------:R-:W2:Y:S01]  /*17f0*/  S2R R14, SR_TID.X ;  /* 0x00000000000e7919 */ /* 0x000ea20000002100 */
[----:B------:R-:W-:-:S04]  /*1800*/  LOP3.LUT R15, R0, 0x7, RZ, 0xc0, !PT ;  /* 0x00000007000f7812 */ /* 0x000fc800078ec0ff */
[----:B------:R-:W-:-:S06]  /*1810*/  ISETP.NE.AND P0, PT, R15, RZ, PT ;  /* 0x000000ff0f00720c */ /* 0x000fcc0003f05270 */
[----:B------:R-:W-:Y:S07]  /*1820*/  @!P1 BRA `(.L_x_9) ;  /* 0x0000000000b49947 */ /* 0x000fee0003800000 */
[----:B--2---:R-:W-:Y:S01]  /*1830*/  IMAD R17, R3, 0x80, R14 ;  /* 0x0000008003117824 */ /* 0x004fe200078e020e */
[----:B------:R-:W1:Y:S03]  /*1840*/  LDCU.64 UR6, c[0x0][0x3a0] ;  /* 0x00007400ff0677ac */ /* 0x000e660008000a00 */
[----:B------:R-:W-:-:S05]  /*1850*/  IMAD.WIDE R18, R17, 0x8, R6 ;  /* 0x0000000811127825 */ /* 0x000fca00078e0206 */
[----:B------:R-:W1:Y:S02]  /*1860*/  LDG.E.64 R20, desc[UR4][R18.64] ;  /* 0x0000000412147981 */ /* 0x000e64000c1e1b00 */
[----:B-1----:R-:W-:-:S04]  /*1870*/  LEA R22, P1, R20, UR6, 0x2 ;  /* 0x0000000614167c11 */ /* 0x002fc8000f8210ff */
[----:B------:R-:W-:-:S06]  /*1880*/  LEA.HI.X R23, R20, UR7, R21, 0x2, P1 ;  /* 0x0000000714177c11 */ /* 0x000fcc00088f1415 */
[----:B------:R-:W2:Y:S01]  /*1890*/  LDG.E R23, desc[UR4][R22.64] ;  /* 0x0000000416177981 */ /* 0x000ea2000c1e1900 */
[----:B------:R-:W-:-:S05]  /*18a0*/  IMAD.WIDE R16, R17, 0x4, R4 ;  /* 0x0000000411107825 */ /* 0x000fca00078e0204 */
        /* <DEDUP_REMOVED lines=8> */
[----:B------:R-:W-:-:S06]  /*1930*/  LEA.HI.X R27, R20, UR7, R21, 0x2, P1 ;  /* 0x00000007141b7c11 */ /* 0x000fcc00088f1415 */
[----:B------:R-:W3:Y:S04]  /*1940*/  LDG.E R27, desc[UR4][R26.64] ;  /* 0x000000041a1b7981 */ /* 0x000ee8000c1e1900 */
[----:B---3--:R3:W-:Y:S04]  /*1950*/  STG.E desc[UR4][R16.64+0x400], R27 ;  /* 0x0004001b10007986 */ /* 0x0087e8000c101904 */
[----:B------:R-:W4:Y:S02]  /*1960*/  LDG.E.64 R20, desc[UR4][R18.64+0xc00] ;  /* 0x000c000412147981 */ /* 0x000f24000c1e1b00 */
[----:B----4-:R-:W-:-:S04]  /*1970*/  LEA R22, P1, R20, UR6, 0x2 ;  /* 0x0000000614167c11 */ /* 0x010fc8000f8210ff */
[----:B-1----:R-:W-:-:S06]  /*1980*/  LEA.HI.X R23, R20, UR7, R21, 0x2, P1 ;  /* 0x0000000714177c11 */ /* 0x002fcc00088f1415 */
[----:B------:R-:W4:Y:S04]  /*1990*/  LDG.E R23, desc[UR4][R22.64] ;  /* 0x0000000416177981 */ /* 0x000f28000c1e1900 */
[----:B----4-:R1:W-:Y:S04]  /*19a0*/  STG.E desc[UR4][R16.64+0x600], R23 ;  /* 0x0006001710007986 */ /* 0x0103e8000c101904 */
[----:B------:R-:W4:Y:S02]  /*19b0*/  LDG.E.64 R20, desc[UR4][R18.64+0x1000] ;  /* 0x0010000412147981 */ /* 0x000f24000c1e1b00 */
[----:B----4-:R-:W-:-:S04]  /*19c0*/  LEA R24, P1, R20, UR6, 0x2 ;  /* 0x0000000614187c11 */ /* 0x010fc8000f8210ff */
[----:B--2---:R-:W-:-:S06]  /*19d0*/  LEA.HI.X R25, R20, UR7, R21, 0x2, P1 ;  /* 0x0000000714197c11 */ /* 0x004fcc00088f1415 */
[----:B------:R-:W2:Y:S04]  /*19e0*/  LDG.E R25, desc[UR4][R24.64] ;  /* 0x0000000418197981 */ /* 0x000ea8000c1e1900 */
[----:B--2---:R2:W-:Y:S04]  /*19f0*/  STG.E desc[UR4][R16.64+0x800], R25 ;  /* 0x0008001910007986 */ /* 0x0045e8000c101904 */
[----:B------:R-:W4:Y:S02]  /*1a00*/  LDG.E.64 R20, desc[UR4][R18.64+0x1400] ;  /* 0x0014000412147981 */ /* 0x000f24000c1e1b00 */
[----:B----4-:R-:W-:-:S04]  /*1a10*/  LEA R26, P1, R20, UR6, 0x2 ;  /* 0x00000006141a7c11 */ /* 0x010fc8000f8210ff */
[----:B---3--:R-:W-:-:S06]  /*1a20*/  LEA.HI.X R27, R20, UR7, R21, 0x2, P1 ;  /* 0x00000007141b7c11 */ /* 0x008fcc00088f1415 */
        /* <DEDUP_REMOVED lines=10> */
[----:B------:R-:W2:Y:S01]  /*1ad0*/  LDG.E R25, desc[UR4][R24.64] ;  /* 0x0000000418197981 */ /* 0x000ea2000c1e1900 */
[----:B------:R-:W-:-:S03]  /*1ae0*/  VIADD R3, R3, 0x8 ;  /* 0x0000000803037836 */ /* 0x000fc60000000000 */
[----:B--2---:R3:W-:Y:S04]  /*1af0*/  STG.E desc[UR4][R16.64+0xe00], R25 ;  /* 0x000e001910007986 */ /* 0x0047e8000c101904 */
.L_x_9:
[----:B------:R-:W-:Y:S05]  /*1b00*/  @!P0 EXIT ;  /* 0x000000000000894d */ /* 0x000fea0003800000 */
[----:B------:R-:W-:Y:S02]  /*1b10*/  ISETP.GE.U32.AND P1, PT, R15, 0x4, PT ;  /* 0x000000040f00780c */ /* 0x000fe40003f26070 */
[----:B------:R-:W-:-:S04]  /*1b20*/  LOP3.LUT R0, R0, 0x3, RZ, 0xc0, !PT ;  /* 0x0000000300007812 */ /* 0x000fc800078ec0ff */
[----:B------:R-:W-:-:S07]  /*1b30*/  ISETP.NE.AND P0, PT, R0, RZ, PT ;  /* 0x000000ff0000720c */ /* 0x000fce0003f05270 */
[----:B------:R-:W-:Y:S06]  /*1b40*/  @!P1 BRA `(.L_x_10) ;  /* 0x0000000000649947 */ /* 0x000fec0003800000 */
[----:B--2---:R-:W-:Y:S01]  /*1b50*/  IMAD R15, R3, 0x80, R14 ;  /* 0x00000080030f7824 */ /* 0x004fe200078e020e */
[----:B------:R-:W2:Y:S03]  /*1b60*/  LDCU.64 UR6, c[0x0][0x3a0] ;  /* 0x00007400ff0677ac */ /* 0x000ea60008000a00 */
[----:B------:R-:W-:-:S05]  /*1b70*/  IMAD.WIDE R6, R15, 0x8, R6 ;  /* 0x000000080f067825 */ /* 0x000fca00078e0206 */
[----:B---3--:R-:W2:Y:S02]  /*1b80*/  LDG.E.64 R16, desc[UR4][R6.64] ;  /* 0x0000000406107981 */ /* 0x008ea4000c1e1b00 */
[----:B--2---:R-:W-:-:S04]  /*1b90*/  LEA R18, P1, R16, UR6, 0x2 ;  /* 0x0000000610127c11 */ /* 0x004fc8000f8210ff */
[----:B------:R-:W-:-:S06]  /*1ba0*/  LEA.HI.X R19, R16, UR7, R17, 0x2, P1 ;  /* 0x0000000710137c11 */ /* 0x000fcc00088f1411 */
[----:B------:R-:W2:Y:S01]  /*1bb0*/  LDG.E R19, desc[UR4][R18.64] ;  /* 0x0000000412137981 */ /* 0x000ea2000c1e1900 */
[----:B------:R-:W-:-:S05]  /*1bc0*/  IMAD.WIDE R4, R15, 0x4, R4 ;  /* 0x000000040f047825 */ /* 0x000fca00078e0204 */
[----:B--2---:R2:W-:Y:S04]  /*1bd0*/  STG.E desc[UR4][R4.64], R19 ;  /* 0x0000001304007986 */ /* 0x0045e8000c101904 */
[----:B------:R-:W3:Y:S02]  /*1be0*/  LDG.E.64 R16, desc[UR4][R6.64+0x400] ;  /* 0x0004000406107981 */ /* 0x000ee4000c1e1b00 */
[----:B---3--:R-:W-:-:S04]  /*1bf0*/  LEA R20, P1, R16, UR6, 0x2 ;  /* 0x0000000610147c11 */ /* 0x008fc8000f8210ff */
[----:B------:R-:W-:-:S06]  /*1c00*/  LEA.HI.X R21, R16, UR7, R17, 0x2, P1 ;  /* 0x0000000710157c11 */ /* 0x000fcc00088f1411 */
[----:B------:R-:W3:Y:S04]  /*1c10*/  LDG.E R21, desc[UR4][R20.64] ;  /* 0x0000000414157981 */ /* 0x000ee8000c1e1900 */
[----:B---3--:R4:W-:Y:S04]  /*1c20*/  STG.E desc[UR4][R4.64+0x200], R21 ;  /* 0x0002001504007986 */ /* 0x0089e8000c101904 */
[----:B------:R-:W1:Y:S02]  /*1c30*/  LDG.E.64 R16, desc[UR4][R6.64+0x800] ;  /* 0x0008000406107981 */ /* 0x000e64000c1e1b00 */
[----:B-1----:R-:W-:-:S04]  /*1c40*/  LEA R22, P1, R16, UR6, 0x2 ;  /* 0x0000000610167c11 */ /* 0x002fc8000f8210ff */
[----:B------:R-:W-:-:S06]  /*1c50*/  LEA.HI.X R23, R16, UR7, R17, 0x2, P1 ;  /* 0x0000000710177c11 */ /* 0x000fcc00088f1411 */
[----:B------:R-:W3:Y:S04]  /*1c60*/  LDG.E R23, desc[UR4][R22.64] ;  /* 0x0000000416177981 */ /* 0x000ee8000c1e1900 */
[----:B---3--:R4:W-:Y:S04]  /*1c70*/  STG.E desc[UR4][R4.64+0x400], R23 ;  /* 0x0004001704007986 */ /* 0x0089e8000c101904 */
[----:B------:R-:W3:Y:S02]  /*1c80*/  LDG.E.64 R16, desc[UR4][R6.64+0xc00] ;  /* 0x000c000406107981 */ /* 0x000ee4000c1e1b00 */
[----:B---3--:R-:W-:-:S04]  /*1c90*/  LEA R18, P1, R16, UR6, 0x2 ;  /* 0x0000000610127c11 */ /* 0x008fc8000f8210ff */
[----:B--2---:R-:W-:-:S06]  /*1ca0*/  LEA.HI.X R19, R16, UR7, R17, 0x2, P1 ;  /* 0x0000000710137c11 */ /* 0x004fcc00088f1411 */
[----:B------:R-:W2:Y:S01]  /*1cb0*/  LDG.E R19, desc[UR4][R18.64] ;  /* 0x0000000412137981 */ /* 0x000ea2000c1e1900 */
[----:B------:R-:W-:-:S03]  /*1cc0*/  VIADD R3, R3, 0x4 ;  /* 0x0000000403037836 */ /* 0x000fc60000000000 */
[----:B--2---:R4:W-:Y:S04]  /*1cd0*/  STG.E desc[UR4][R4.64+0x600], R19 ;  /* 0x0006001304007986 */ /* 0x0049e8000c101904 */
.L_x_10:
[----:B------:R-:W-:Y:S05]  /*1ce0*/  @!P0 EXIT ;  /* 0x000000000000894d */ /* 0x000fea0003800000 */
[C---:B------:R-:W-:Y:S01]  /*1cf0*/  LEA R10, P1, R8.reuse, R10, 0x2 ;  /* 0x0000000a080a7211 */ /* 0x040fe200078210ff */
[----:B--2---:R-:W-:Y:S01]  /*1d00*/  IMAD R9, R3, 0x80, R14 ;  /* 0x0000008003097824 */ /* 0x004fe200078e020e */
[C---:B------:R-:W-:Y:S01]  /*1d10*/  LEA R12, P0, R8.reuse, R12, 0x3 ;  /* 0x0000000c080c7211 */ /* 0x040fe200078018ff */
[----:B------:R-:W-:Y:S01]  /*1d20*/  IMAD.MOV R0, RZ, RZ, -R0 ;  /* 0x000000ffff007224 */ /* 0x000fe200078e0a00 */
[C-C-:B------:R-:W-:Y:S01]  /*1d30*/  LEA.HI.X R11, R8.reuse, R11, R2.reuse, 0x2, P1 ;  /* 0x0000000b080b7211 */ /* 0x140fe200008f1402 */
[----:B------:R-:W2:Y:S01]  /*1d40*/  LDCU.64 UR6, c[0x0][0x3a0] ;  /* 0x00007400ff0677ac */ /* 0x000ea20008000a00 */
[----:B------:R-:W-:-:S09]  /*1d50*/  LEA.HI.X R13, R8, R13, R2, 0x3, P0 ;  /* 0x0000000d080d7211 */ /* 0x000fd200000f1c02 */
.L_x_11:
[----:B----4-:R-:W-:-:S06]  /*1d60*/  IMAD.WIDE R4, R9, 0x8, R12 ;  /* 0x0000000809047825 */ /* 0x010fcc00078e020c */
[----:B--2---:R-:W2:Y:S01]  /*1d70*/  LDG.E.64 R4, desc[UR4][R4.64] ;  /* 0x0000000404047981 */ /* 0x004ea2000c1e1b00 */
[----:B------:R-:W-:Y:S01]  /*1d80*/  VIADD R0, R0, 0x1 ;  /* 0x0000000100007836 */ /* 0x000fe20000000000 */
[----:B--2---:R-:W-:-:S04]  /*1d90*/  LEA R6, P0, R4, UR6, 0x2 ;  /* 0x0000000604067c11 */ /* 0x004fc8000f8010ff */
[----:B------:R-:W-:-:S06]  /*1da0*/  LEA.HI.X R7, R4, UR7, R5, 0x2, P0 ;  /* 0x0000000704077c11 */ /* 0x000fcc00080f1405 */
[----:B------:R-:W2:Y:S01]  /*1db0*/  LDG.E R7, desc[UR4][R6.64] ;  /* 0x0000000406077981 */ /* 0x000ea2000c1e1900 */
[----:B------:R-:W-:Y:S01]  /*1dc0*/  ISETP.NE.AND P0, PT, R0, RZ, PT ;  /* 0x000000ff0000720c */ /* 0x000fe20003f05270 */
[----:B------:R-:W-:-:S05]  /*1dd0*/  IMAD.WIDE R2, R9, 0x4, R10 ;  /* 0x0000000409027825 */ /* 0x000fca00078e020a */
[----:B--2---:R2:W-:Y:S07]  /*1de0*/  STG.E desc[UR4][R2.64], R7 ;  /* 0x0000000702007986 */ /* 0x0045ee000c101904 */
[----:B------:R-:W-:Y:S05]  /*1df0*/  @!P0 EXIT ;  /* 0x000000000000894d */ /* 0x000fea0003800000 */
[----:B------:R-:W-:Y:S01]  /*1e00*/  VIADD R9, R9, 0x80 ;  /* 0x0000008009097836 */ /* 0x000fe20000000000 */
[----:B------:R-:W-:Y:S06]  /*1e10*/  BRA `(.L_x_11) ;  /* 0xfffffffc00d07947 */ /* 0x000fec000383ffff */
.L_x_12:
[----:B------:R-:W-:-:S00]  /*1e20*/  BRA `(.L_x_12) ;  /* 0xfffffffc00fc7947 */ /* 0x000fc0000383ffff */
[----:B------:R-:W-:-:S00]  /*1e30*/  NOP ;  /* 0x0000000000007918 */ /* 0x000fc00000000000 */
        /* <DEDUP_REMOVED lines=12> */
.L_x_30:


//--------------------- .text._ZN3cub18CUB_300001_SM_10006detail9transform16transform_kernelINS2_10policy_hubILb1EN4cuda3std3__45tupleIJN6thrust24THRUST_300001_SM_1000_NS20permutation_iteratorINSA_6detail15normal_iteratorINSA_10device_ptrIfEEEENSD_INSE_IxEEEEEEEEEE10policy1000EiNS7_10__identityESG_JSJ_EEEvT0_iT1_T2_DpNS2_10kernel_argIT3_EE --------------------------
	.section	.text._ZN3cub18CUB_300001_SM_10006detail9transform16transform_kernelINS2_10policy_hubILb1EN4cuda3std3__45tupleIJN6thrust24THRUST_300001_SM_1000_NS20permutation_iteratorINSA_6detail15normal_iteratorINSA_10device_ptrIfEEEENSD_INSE_IxEEEEEEEEEE10policy1000EiNS7_10__identityESG_JSJ_EEEvT0_iT1_T2_DpNS2_10kernel_argIT3_EE,"ax",@progbits
	.align	128
        .global         _ZN3cub18CUB_300001_SM_10006detail9transform16transform_kernelINS2_10policy_hubILb1EN4cuda3std3__45tupleIJN6thrust24THRUST_300001_SM_1000_NS20permutation_iteratorINSA_6detail15normal_iteratorINSA_10device_ptrIfEEEENSD_INSE_IxEEEEEEEEEE10policy1000EiNS7_10__identityESG_JSJ_EEEvT0_iT1_T2_DpNS2_10kernel_argIT3_EE
        .type           _ZN3cub18CUB_300001_SM_10006detail9transform16transform_kernelINS2_10policy_hubILb1EN4cuda3std3__45tupleIJN6thrust24THRUST_300001_SM_1000_NS20permutation_iteratorINSA_6detail15normal_iteratorINSA_10device_ptrIfEEEENSD_INSE_IxEEEEEEEEEE10policy1000EiNS7_10__identityESG_JSJ_EEEvT0_iT1_T2_DpNS2_10kernel_argIT3_EE,@function
        .size           _ZN3cub18CUB_300001_SM_10006detail9transform16transform_kernelINS2_10policy_hubILb1EN4cuda3std3__45tupleIJN6thrust24THRUST_300001_SM_1000_NS20permutation_iteratorINSA_6detail15normal_iteratorINSA_10device_ptrIfEEEENSD_INSE_IxEEEEEEEEEE10policy1000EiNS7_10__identityESG_JSJ_EEEvT0_iT1_T2_DpNS2_10kernel_argIT3_EE,(.L_x_31 - _ZN3cub18CUB_300001_SM_10006detail9transform16transform_kernelINS2_10policy_hubILb1EN4cuda3std3__45tupleIJN6thrust24THRUST_300001_SM_1000_NS20permutation_iteratorINSA_6detail15normal_iteratorINSA_10device_ptrIfEEEENSD_INSE_IxEEEEEEEEEE10policy1000EiNS7_10__identityESG_JSJ_EEEvT0_iT1_T2_DpNS2_10kernel_argIT3_EE)
        .other          _ZN3cub18CUB_300001_SM_10006detail9transform16transform_kernelINS2_10policy_hubILb1EN4cuda3std3__45tupleIJN6thrust24THRUST_300001_SM_1000_NS20permutation_iteratorINSA_6detail15normal_iteratorINSA_10device_ptrIfEEEENSD_INSE_IxEEEEEEEEEE10policy1000EiNS7_10__identityESG_JSJ_EEEvT0_iT1_T2_DpNS2_10kernel_argIT3_EE,@"STO_CUDA_ENTRY STV_DEFAULT"
_ZN3cub18CUB_300001_SM_10006detail9transform16transform_kernelINS2_10policy_hubILb1EN4cuda3std3__45tupleIJN6thrust24THRUST_300001_SM_1000_NS20permutation_iteratorINSA_6detail15normal_iteratorINSA_10device_ptrIfEEEENSD_INSE_IxEEEEEEEEEE10policy1000EiNS7_10__identityESG_JSJ_EEEvT0_iT1_T2_DpNS2_10kernel_argIT3_EE:
.text._ZN3cub18CUB_300001_SM_10006detail9transform16transform_kernelINS2_10policy_hubILb1EN4cuda3std3__45tupleIJN6thrust24THRUST_300001_SM_1000_NS20permutation_iteratorINSA_6detail15normal_iteratorINSA_10device_ptrIfEEEENSD_INSE_IxEEEEEEEEEE10policy1000EiNS7_10__identityESG_JSJ_EEEvT0_iT1_T2_DpNS2_10kernel_argIT3_EE:
[----:B------:R-:W-:Y:S08]  /*0000*/  LDC R1, c[0x0][0x37c] ;  /* 0x0000df00ff017b82 */ /* 0x000ff00000000800 */
[----:B------:R-:W0:Y:S01]  /*0010*/  LDC.64 R10, c[0x0][0x380] ;  /* 0x0000e000ff0a7b82 */ /* 0x000e220000000a00 */
[----:B------:R-:W1:Y:S01]  /*0020*/  LDCU.64 UR8, c[0x0][0x398] ;  /* 0x00007300ff0877ac */ /* 0x000e620008000a00 */
[----:B------:R-:W2:Y:S06]  /*0030*/  LDCU.64 UR6, c[0x0][0x358] ;  /* 0x00006b00ff0677ac */ /* 0x000eac0008000a00 */
[----:B------:R-:W3:Y:S08]  /*0040*/  S2UR UR4, SR_CTAID.X ;  /* 0x00000000000479c3 */ /* 0x000ef00000002500 */
[----:B------:R-:W4:Y:S01]  /*0050*/  LDC.64 R8, c[0x0][0x390] ;  /* 0x0000e400ff087b82 */ /* 0x000f220000000a00 */
[----:B0-----:R-:W-:-:S04]  /*0060*/  IMAD.SHL.U32 R0, R11, 0x80, RZ ;  /* 0x000000800b007824 */ /* 0x001fc800078e00ff */
[----:B---3--:R-:W-:-:S04]  /*0070*/  IMAD R3, R0, UR4, RZ ;  /* 0x0000000400037c24 */ /* 0x008fc8000f8e02ff */
[----:B------:R-:W-:Y:S02]  /*0080*/  IMAD.IADD R5, R10, 0x1, -R3 ;  /* 0x000000010a057824 */ /* 0x000fe400078e0a03 */
[----:B------:R-:W-:-:S03]  /*0090*/  IMAD.WIDE R12, R3, 0x8, RZ ;  /* 0x00000008030c7825 */ /* 0x000fc600078e02ff */
[-C--:B------:R-:W-:Y:S01]  /*00a0*/  ISETP.GT.AND P0, PT, R0, R5.reuse, PT ;  /* 0x000000050000720c */ /* 0x080fe20003f04270 */
[----:B----4-:R-:W-:Y:S01]  /*00b0*/  IMAD.WIDE R8, R3, 0x4, R8 ;  /* 0x0000000403087825 */ /* 0x010fe200078e0208 */
[----:B-1----:R-:W-:Y:S02]  /*00c0*/  IADD3 R6, P1, PT, R12, UR8, RZ ;  /* 0x000000080c067c10 */ /* 0x002fe4000ff3e0ff */
[----:B------:R-:W-:Y:S02]  /*00d0*/  VIMNMX R0, PT, PT, R0, R5, PT ;  /* 0x0000000500007248 */ /* 0x000fe40003fe0100 */
[----:B------:R-:W-:-:S07]  /*00e0*/  IADD3.X R7, PT, PT, R13, UR9, RZ, P1, !PT ;  /* 0x000000090d077c10 */ /* 0x000fce0008ffe4ff */
[----:B--2---:R-:W-:Y:S05]  /*00f0*/  @P0 BRA `(.L_x_13) ;  /* 0x0000000c005c0947 */ /* 0x004fea0003800000 */
[----:B------:R-:W-:-:S13]  /*0100*/  ISETP.GE.AND P0, PT, R11, 0x1, PT ;  /* 0x000000010b00780c */ /* 0x000fda0003f06270 */
[----:B------:R-:W-:Y:S05]  /*0110*/  @!P0 EXIT ;  /* 0x000000000000894d */ /* 0x000fea0003800000 */
[----:B------:R-:W0:Y:S01]  /*0120*/  S2R R2, SR_TID.X ;  /* 0x0000000000027919 */ /* 0x000e220000002100 */
[C---:B------:R-:W-:Y:S01]  /*0130*/  ISETP.GE.U32.AND P1, PT, R11.reuse, 0x10, PT ;  /* 0x000000100b00780c */ /* 0x040fe20003f26070 */
[----:B------:R-:W-:Y:S01]  /*0140*/  IMAD.MOV.U32 R5, RZ, RZ, RZ ;  /* 0x000000ffff057224 */ /* 0x000fe200078e00ff */
[----:B------:R-:W-:-:S04]  /*0150*/  LOP3.LUT R0, R11, 0xf, RZ, 0xc0, !PT ;  /* 0x0000000f0b007812 */ /* 0x000fc800078ec0ff */
[----:B------:R-:W-:-:S07]  /*0160*/  ISETP.NE.AND P0, PT, R0, RZ, PT ;  /* 0x000000ff0000720c */ /* 0x000fce0003f05270 */
[----:B------:R-:W-:Y:S06]  /*0170*/  @!P1 BRA `(.L_x_14) ;  /* 0x0000000400a89947 */ /* 0x000fec0003800000 */
[----:B0-----:R-:W-:Y:S01]  /*0180*/  IMAD.WIDE.U32 R12, R2, 0x8, R12 ;  /* 0x00000008020c7825 */ /* 0x001fe200078e000c */
[----:B------:R-:W-:Y:S01]  /*0190*/  IADD3 R14, P1, PT, R8, 0x600, RZ ;  /* 0x00000600080e7810 */ /* 0x000fe20007f3e0ff */
[----:B------:R-:W0:Y:S02]  /*01a0*/  LDCU.64 UR4, c[0x0][0x3a0] ;  /* 0x00007400ff0477ac */ /* 0x000e240008000a00 */
[----:B------:R-:W-:Y:S01]  /*01b0*/  IMAD.WIDE.U32 R4, R2, 0x4, R8 ;  /* 0x0000000402047825 */ /* 0x000fe200078e0008 */
[----:B------:R-:W-:-:S03]  /*01c0*/  IADD3 R10, P2, PT, R12, UR8, RZ ;  /* 0x000000080c0a7c10 */ /* 0x000fc6000ff5e0ff */
[----:B------:R-:W-:Y:S01]  /*01d0*/  IMAD.X R15, RZ, RZ, R9, P1 ;  /* 0x000000ffff0f7224 */ /* 0x000fe200008e0609 */
[----:B------:R-:W-:Y:S01]  /*01e0*/  IADD3 R12, P4, PT, R4, 0x800, RZ ;  /* 0x00000800040c7810 */ /* 0x000fe20007f9e0ff */
[----:B------:R-:W-:Y:S01]  /*01f0*/  VIADD R4, R2, 0x480 ;  /* 0x0000048002047836 */ /* 0x000fe20000000000 */
[----:B------:R-:W-:-:S03]  /*0200*/  IADD3 R10, P3, PT, R10, 0x1000, RZ ;  /* 0x000010000a0a7810 */ /* 0x000fc60007f7e0ff */
[----:B------:R-:W-:Y:S01]  /*0210*/  IMAD.X R21, RZ, RZ, R5, P4 ;  /* 0x000000ffff157224 */ /* 0x000fe200020e0605 */
[----:B------:R-:W-:Y:S02]  /*0220*/  LOP3.LUT R5, R11, 0x7ffffff0, RZ, 0xc0, !PT ;  /* 0x7ffffff00b057812 */ /* 0x000fe400078ec0ff */
[----:B------:R-:W-:-:S03]  /*0230*/  IADD3.X R11, PT, PT, RZ, UR9, R13, P3, P2 ;  /* 0x00000009ff0b7c10 */ /* 0x000fc60009fe440d */
[----:B0-----:R-:W-:-:S07]  /*0240*/  IMAD.MOV R26, RZ, RZ, -R5 ;  /* 0x000000ffff1a7224 */ /* 0x001fce00078e0a05 */
.L_x_15:
[----:B-1----:R-:W2:Y:S02]  /*0250*/  LDG.E.64 R16, desc[UR6][R10.64+-0x1000] ;  /* 0xfff000060a107981 */ /* 0x002ea4000c1e1b00 */
[----:B--2---:R-:W-:-:S04]  /*0260*/  LEA R18, P1, R16, UR4, 0x2 ;  /* 0x0000000410127c11 */ /* 0x004fc8000f8210ff */
[----:B------:R-:W-:-:S06]  /*0270*/  LEA.HI.X R19, R16, UR5, R17, 0x2, P1 ;  /* 0x0000000510137c11 */ /* 0x000fcc00088f1411 */
[----:B------:R-:W2:Y:S01]  /*0280*/  LDG.E R19, desc[UR6][R18.64] ;  /* 0x0000000612137981 */ /* 0x000ea2000c1e1900 */
        /* <DEDUP_REMOVED lines=29> */
[----:B0-----:R-:W-:-:S05]  /*0460*/  LEA.HI.X R19, R16, UR5, R17, 0x2, P1 ;  /* 0x0000000510137c11 */ /* 0x001fca00088f1411 */
[----:B------:R0:W3:Y:S02]  /*0470*/  LDG.E R25, desc[UR6][R18.64] ;  /* 0x0000000612197981 */ /* 0x0000e4000c1e1900 */
[----:B0-----:R-:W0:Y:S02]  /*0480*/  LDC.64 R18, c[0x0][0x398] ;  /* 0x0000e600ff127b82 */ /* 0x001e240000000a00 */
[----:B---3--:R-:W-:Y:S04]  /*0490*/  STG.E desc[UR6][R12.64+0x400], R25 ;  /* 0x000400190c007986 */ /* 0x008fe8000c101906 */
[----:B------:R-:W3:Y:S02]  /*04a0*/  LDG.E.64 R16, desc[UR6][R10.64+0xc00] ;  /* 0x000c00060a107981 */ /* 0x000ee4000c1e1b00 */
[----:B---3--:R-:W-:-:S04]  /*04b0*/  LEA R20, P1, R16, UR4, 0x2 ;  /* 0x0000000410147c11 */ /* 0x008fc8000f8210ff */
[----:B-1----:R-:W-:-:S06]  /*04c0*/  LEA.HI.X R21, R16, UR5, R17, 0x2, P1 ;  /* 0x0000000510157c11 */ /* 0x002fcc00088f1411 */
[----:B------:R-:W3:Y:S04]  /*04d0*/  LDG.E R21, desc[UR6][R20.64] ;  /* 0x0000000614157981 */ /* 0x000ee8000c1e1900 */
[----:B---3--:R1:W-:Y:S04]  /*04e0*/  STG.E desc[UR6][R12.64+0x600], R21 ;  /* 0x000600150c007986 */ /* 0x0083e8000c101906 */
[----:B------:R-:W3:Y:S01]  /*04f0*/  LDG.E.64 R16, desc[UR6][R10.64+0x1000] ;  /* 0x001000060a107981 */ /* 0x000ee2000c1e1b00 */
[----:B0-----:R-:W-:Y:S01]  /*0500*/  IMAD.WIDE R18, R3, 0x8, R18 ;  /* 0x0000000803127825 */ /* 0x001fe200078e0212 */
[----:B---3--:R-:W-:-:S04]  /*0510*/  LEA R22, P1, R16, UR4, 0x2 ;  /* 0x0000000410167c11 */ /* 0x008fc8000f8210ff */
[----:B--2---:R-:W-:-:S05]  /*0520*/  LEA.HI.X R23, R16, UR5, R17, 0x2, P1 ;  /* 0x0000000510177c11 */ /* 0x004fca00088f1411 */
[----:B------:R-:W2:Y:S01]  /*0530*/  LDG.E R27, desc[UR6][R22.64] ;  /* 0x00000006161b7981 */ /* 0x000ea2000c1e1900 */
[----:B------:R-:W-:-:S03]  /*0540*/  IMAD.WIDE R18, R4, 0x8, R18 ;  /* 0x0000000804127825 */ /* 0x000fc600078e0212 */
[----:B--2---:R-:W-:Y:S04]  /*0550*/  STG.E desc[UR6][R12.64+0x800], R27 ;  /* 0x0008001b0c007986 */ /* 0x004fe8000c101906 */
[----:B------:R-:W2:Y:S02]  /*0560*/  LDG.E.64 R16, desc[UR6][R18.64] ;  /* 0x0000000612107981 */ /* 0x000ea4000c1e1b00 */
[----:B--2---:R-:W-:-:S04]  /*0570*/  LEA R28, P1, R16, UR4, 0x2 ;  /* 0x00000004101c7c11 */ /* 0x004fc8000f8210ff */
[----:B------:R-:W-:-:S06]  /*0580*/  LEA.HI.X R29, R16, UR5, R17, 0x2, P1 ;  /* 0x00000005101d7c11 */ /* 0x000fcc00088f1411 */
[----:B------:R-:W2:Y:S01]  /*0590*/  LDG.E R29, desc[UR6][R28.64] ;  /* 0x000000061c1d7981 */ /* 0x000ea2000c1e1900 */
[----:B------:R-:W-:-:S05]  /*05a0*/  IMAD.WIDE R16, R4, 0x4, R14 ;  /* 0x0000000404107825 */ /* 0x000fca00078e020e */
[----:B--2---:R0:W-:Y:S04]  /*05b0*/  STG.E desc[UR6][R16.64+-0x600], R29 ;  /* 0xfffa001d10007986 */ /* 0x0041e8000c101906 */
[----:B-1----:R-:W2:Y:S02]  /*05c0*/  LDG.E.64 R20, desc[UR6][R18.64+0x400] ;  /* 0x0004000612147981 */ /* 0x002ea4000c1e1b00 */
        /* <DEDUP_REMOVED lines=24> */
[----:B------:R-:W2:Y:S02]  /*0750*/  LDG.E.64 R20, desc[UR6][R18.64+0x1800] ;  /* 0x0018000612147981 */ /* 0x000ea4000c1e1b00 */
[----:B--2---:R-:W-:-:S04]  /*0760*/  LEA R28, P1, R20, UR4, 0x2 ;  /* 0x00000004141c7c11 */ /* 0x004fc8000f8210ff */
[----:B0-----:R-:W-:-:S06]  /*0770*/  LEA.HI.X R29, R20, UR5, R21, 0x2, P1 ;  /* 0x00000005141d7c11 */ /* 0x001fcc00088f1415 */
[----:B------:R-:W2:Y:S01]  /*0780*/  LDG.E R29, desc[UR6][R28.64] ;  /* 0x000000061c1d7981 */ /* 0x000ea2000c1e1900 */
[----:B------:R-:W-:Y:S01]  /*0790*/  VIADD R26, R26, 0x10 ;  /* 0x000000101a1a7836 */ /* 0x000fe20000000000 */
[----:B------:R-:W-:Y:S01]  /*07a0*/  IADD3 R10, P2, PT, R10, 0x4000, RZ ;  /* 0x000040000a0a7810 */ /* 0x000fe20007f5e0ff */
[----:B------:R-:W-:Y:S01]  /*07b0*/  VIADD R4, R4, 0x800 ;  /* 0x0000080004047836 */ /* 0x000fe20000000000 */
[----:B------:R-:W-:Y:S02]  /*07c0*/  IADD3 R12, P3, PT, R12, 0x2000, RZ ;  /* 0x000020000c0c7810 */ /* 0x000fe40007f7e0ff */
[----:B------:R-:W-:Y:S01]  /*07d0*/  ISETP.NE.AND P1, PT, R26, RZ, PT ;  /* 0x000000ff1a00720c */ /* 0x000fe20003f25270 */
[----:B------:R-:W-:Y:S02]  /*07e0*/  IMAD.X R11, RZ, RZ, R11, P2 ;  /* 0x000000ffff0b7224 */ /* 0x000fe400010e060b */
[----:B------:R-:W-:Y:S01]  /*07f0*/  IMAD.X R21, RZ, RZ, R13, P3 ;  /* 0x000000ffff157224 */ /* 0x000fe200018e060d */
[----:B--2---:R1:W-:Y:S09]  /*0800*/  STG.E desc[UR6][R16.64+0x600], R29 ;  /* 0x0006001d10007986 */ /* 0x0043f2000c101906 */
[----:B------:R-:W-:Y:S05]  /*0810*/  @P1 BRA `(.L_x_15) ;  /* 0xfffffff8008c1947 */ /* 0x000fea000383ffff */
.L_x_14:
[----:B------:R-:W-:Y:S05]  /*0820*/  @!P0 EXIT ;  /* 0x000000000000894d */ /* 0x000fea0003800000 */
[----:B------:R-:W2:Y:S01]  /*0830*/  LDCU UR4, c[0x0][0x384] ;  /* 0x00007080ff0477ac */ /* 0x000ea20008000800 */
[----:B------:R-:W-:Y:S01]  /*0840*/  ISETP.GE.U32.AND P1, PT, R0, 0x8, PT ;  /* 0x000000080000780c */ /* 0x000fe20003f26070 */
[----:B--2---:R-:W-:-:S06]  /*0850*/  ULOP3.LUT UR5, UR4, 0x7, URZ, 0xc0, !UPT ;  /* 0x0000000704057892 */ /* 0x004fcc000f8ec0ff */
[----:B------:R-:W-:-:S06]  /*0860*/  ISETP.NE.AND P0, PT, RZ, UR5, PT ;  /* 0x00000005ff007c0c */ /* 0x000fcc000bf05270 */
[----:B------:R-:W-:Y:S07]  /*0870*/  @!P1 BRA `(.L_x_16) ;  /* 0x0000000000b49947 */ /* 0x000fee0003800000 */
[----:B0-----:R-:W-:Y:S01]  /*0880*/  IMAD R11, R5, 0x80, R2 ;  /* 0x00000080050b7824 */ /* 0x001fe200078e0202 */
        /* <DEDUP_REMOVED lines=41> */
[----:B------:R-:W3:Y:S01]  /*0b20*/  LDG.E R19, desc[UR6][R18.64] ;  /* 0x0000000612137981 */ /* 0x000ee2000c1e1900 */
[----:B------:R-:W-:-:S03]  /*0b30*/  VIADD R5, R5, 0x8 ;  /* 0x0000000805057836 */ /* 0x000fc60000000000 */
[----:B---3--:R2:W-:Y:S04]  /*0b40*/  STG.E desc[UR6][R10.64+0xe00], R19 ;  /* 0x000e00130a007986 */ /* 0x0085e8000c101906 */
.L_x_16:
[----:B------:R-:W-:Y:S05]  /*0b50*/  @!P0 EXIT ;  /* 0x000000000000894d */ /* 0x000fea0003800000 */
[----:B------:R-:W-:Y:S02]  /*0b60*/  UISETP.GE.U32.AND UP0, UPT, UR5, 0x4, UPT ;  /* 0x000000040500788c */ /* 0x000fe4000bf06070 */
[----:B------:R-:W-:-:S06]  /*0b70*/  ULOP3.LUT UR4, UR4, 0x3, URZ, 0xc0, !UPT ;  /* 0x0000000304047892 */ /* 0x000fcc000f8ec0ff */
[----:B------:R-:W-:Y:S01]  /*0b80*/  ISETP.NE.AND P0, PT, RZ, UR4, PT ;  /* 0x00000004ff007c0c */ /* 0x000fe2000bf05270 */
[----:B------:R-:W-:-:S12]  /*0b90*/  BRA.U !UP0, `(.L_x_17) ;  /* 0x0000000108647547 */ /* 0x000fd8000b800000 */
[----:B0-2---:R-:W-:Y:S01]  /*0ba0*/  IMAD R11, R5, 0x80, R2 ;  /* 0x00000080050b7824 */ /* 0x005fe200078e0202 */
[----:B------:R-:W0:Y:S03]  /*0bb0*/  LDCU.64 UR8, c[0x0][0x3a0] ;  /* 0x00007400ff0877ac */ /* 0x000e260008000a00 */
[----:B------:R-:W-:-:S05]  /*0bc0*/  IMAD.WIDE R6, R11, 0x8, R6 ;  /* 0x000000080b067825 */ /* 0x000fca00078e0206 */
[----:B------:R-:W0:Y:S02]  /*0bd0*/  LDG.E.64 R14, desc[UR6][R6.64] ;  /* 0x00000006060e7981 */ /* 0x000e24000c1e1b00 */
[----:B0-----:R-:W-:-:S04]  /*0be0*/  LEA R12, P1, R14, UR8, 0x2 ;  /* 0x000000080e0c7c11 */ /* 0x001fc8000f8210ff */
        /* <DEDUP_REMOVED lines=9> */
[----:B------:R-:W1:Y:S02]  /*0c80*/  LDG.E.64 R10, desc[UR6][R6.64+0x800] ;  /* 0x00080006060a7981 */ /* 0x000e64000c1e1b00 */
[----:B-1----:R-:W-:-:S04]  /*0c90*/  LEA R16, P1, R10, UR8, 0x2 ;  /* 0x000000080a107c11 */ /* 0x002fc8000f8210ff */
[----:B------:R-:W-:-:S06]  /*0ca0*/  LEA.HI.X R17, R10, UR9, R11, 0x2, P1 ;  /* 0x000000090a117c11 */ /* 0x000fcc00088f140b */
[----:B------:R-:W2:Y:S04]  /*0cb0*/  LDG.E R17, desc[UR6][R16.64] ;  /* 0x0000000610117981 */ /* 0x000ea8000c1e1900 */
[----:B--2---:R3:W-:Y:S04]  /*0cc0*/  STG.E desc[UR6][R8.64+0x400], R17 ;  /* 0x0004001108007986 */ /* 0x0047e8000c101906 */
[----:B------:R-:W2:Y:S02]  /*0cd0*/  LDG.E.64 R10, desc[UR6][R6.64+0xc00] ;  /* 0x000c0006060a7981 */ /* 0x000ea4000c1e1b00 */
[----:B--2---:R-:W-:-:S04]  /*0ce0*/  LEA R12, P1, R10, UR8, 0x2 ;  /* 0x000000080a0c7c11 */ /* 0x004fc8000f8210ff */
[----:B0-----:R-:W-:-:S06]  /*0cf0*/  LEA.HI.X R13, R10, UR9, R11, 0x2, P1 ;  /* 0x000000090a0d7c11 */ /* 0x001fcc00088f140b */
[----:B------:R-:W2:Y:S01]  /*0d00*/  LDG.E R13, desc[UR6][R12.64] ;  /* 0x000000060c0d7981 */ /* 0x000ea2000c1e1900 */
[----:B------:R-:W-:-:S03]  /*0d10*/  VIADD R5, R5, 0x4 ;  /* 0x0000000405057836 */ /* 0x000fc60000000000 */
[----:B--2---:R3:W-:Y:S04]  /*0d20*/  STG.E desc[UR6][R8.64+0x600], R13 ;  /* 0x0006000d08007986 */ /* 0x0047e8000c101906 */
.L_x_17:
[----:B------:R-:W-:Y:S05]  /*0d30*/  @!P0 EXIT ;  /* 0x000000000000894d */ /* 0x000fea0003800000 */
[----:B------:R-:W4:Y:S01]  /*0d40*/  LDC.64 R6, c[0x0][0x390] ;  /* 0x0000e400ff067b82 */ /* 0x000f220000000a00 */
[----:B0--3--:R-:W-:Y:S01]  /*0d50*/  IMAD R13, R5, 0x80, R2 ;  /* 0x00000080050d7824 */ /* 0x009fe200078e0202 */
[----:B------:R-:W0:Y:S01]  /*0d60*/  LDCU.64 UR8, c[0x0][0x3a0] ;  /* 0x00007400ff0877ac */ /* 0x000e220008000a00 */
[----:B------:R-:W-:-:S05]  /*0d70*/  UIADD3 UR4, UPT, UPT, -UR4, URZ, URZ ;  /* 0x000000ff04047290 */ /* 0x000fca000fffe1ff */
[----:B--2---:R-:W2:Y:S01]  /*0d80*/  LDC.64 R10, c[0x0][0x398] ;  /* 0x0000e600ff0a7b82 */ /* 0x004ea20000000a00 */
[----:B----4-:R-:W-:-:S04]  /*0d90*/  IMAD.WIDE R8, R3, 0x4, R6 ;  /* 0x0000000403087825 */ /* 0x010fc800078e0206 */
[----:B0-2---:R-:W-:-:S07]  /*0da0*/  IMAD.WIDE R10, R3, 0x8, R10 ;  /* 0x00000008030a7825 */ /* 0x005fce00078e020a */
.L_x_18:
[----:B------:R-:W-:-:S06]  /*0db0*/  IMAD.WIDE R4, R13, 0x8, R10 ;  /* 0x000000080d047825 */ /* 0x000fcc00078e020a */
[----:B------:R-:W2:Y:S02]  /*0dc0*/  LDG.E.64 R4, desc[UR6][R4.64] ;  /* 0x0000000604047981 */ /* 0x000ea4000c1e1b00 */
[----:B--2---:R-:W-:-:S04]  /*0dd0*/  LEA R6, P0, R4, UR8, 0x2 ;  /* 0x0000000804067c11 */ /* 0x004fc8000f8010ff */
[----:B0-----:R-:W-:-:S06]  /*0de0*/  LEA.HI.X R7, R4, UR9, R5, 0x2, P0 ;  /* 0x0000000904077c11 */ /* 0x001fcc00080f1405 */
[----:B------:R-:W2:Y:S01]  /*0df0*/  LDG.E R7, desc[UR6][R6.64] ;  /* 0x0000000606077981 */ /* 0x000ea2000c1e1900 */
[----:B------:R-:W-:Y:S01]  /*0e00*/  IMAD.WIDE R2, R13, 0x4, R8 ;  /* 0x000000040d027825 */ /* 0x000fe200078e0208 */
[----:B------:R-:W-:-:S03]  /*0e10*/  UIADD3 UR4, UPT, UPT, UR4, 0x1, URZ ;  /* 0x0000000104047890 */ /* 0x000fc6000fffe0ff */
[----:B------:R-:W-:Y:S01]  /*0e20*/  VIADD R13, R13, 0x80 ;  /* 0x000000800d0d7836 */ /* 0x000fe20000000000 */
[----:B------:R-:W-:Y:S01]  /*0e30*/  UISETP.NE.AND UP0, UPT, UR4, URZ, UPT ;  /* 0x000000ff0400728c */ /* 0x000fe2000bf05270 */
[----:B--2---:R0:W-:Y:S08]  /*0e40*/  STG.E desc[UR6][R2.64], R7 ;  /* 0x0000000702007986 */ /* 0x0041f0000c101906 */
[----:B------:R-:W-:Y:S05]  /*0e50*/  BRA.U UP0, `(.L_x_18) ;  /* 0xfffffffd00d47547 */ /* 0x000fea000b83ffff */
[----:B------:R-:W-:Y:S05]  /*0e60*/  EXIT ;  /* 0x000000000000794d */ /* 0x000fea0003800000 */
.L_x_13:
[----:B------:R-:W-:-:S13]  /*0e70*/  ISETP.GE.AND P0, PT, R11, 0x1, PT ;  /* 0x000000010b00780c */ /* 0x000fda0003f06270 */
[----:B------:R-:W-:Y:S05]  /*0e80*/  @!P0 EXIT ;  /* 0x000000000000894d */ /* 0x000fea0003800000 */
[----:B------:R-:W0:Y:S01]  /*0e90*/  S2R R2, SR_TID.X ;  /* 0x0000000000027919 */ /* 0x000e220000002100 */
[C---:B------:R-:W-:Y:S01]  /*0ea0*/  ISETP.GE.U32.AND P0, PT, R11.reuse, 0x8, PT ;  /* 0x000000080b00780c */ /* 0x040fe20003f06070 */
[----:B------:R-:W-:Y:S01]  /*0eb0*/  IMAD.MOV.U32 R3, RZ, RZ, RZ ;  /* 0x000000ffff037224 */ /* 0x000fe200078e00ff */
[----:B------:R-:W-:-:S11]  /*0ec0*/  LOP3.LUT R18, R11, 0x7, RZ, 0xc0, !PT ;  /* 0x000000070b127812 */ /* 0x000fd600078ec0ff */
[----:B------:R-:W-:Y:S05]  /*0ed0*/  @!P0 BRA `(.L_x_19) ;  /* 0x0000000400308947 */ /* 0x000fea0003800000 */
[----:B------:R-:W-:Y:S01]  /*0ee0*/  LOP3.LUT R3, R11, 0x7ffffff8, RZ, 0xc0, !PT ;  /* 0x7ffffff80b037812 */ /* 0x000fe200078ec0ff */
[----:B------:R-:W-:Y:S01]  /*0ef0*/  IMAD.MOV.U32 R10, RZ, RZ, RZ ;  /* 0x000000ffff0a7224 */ /* 0x000fe200078e00ff */
[----:B------:R-:W1:Y:S06]  /*0f00*/  LDCU.64 UR4, c[0x0][0x3a0] ;  /* 0x00007400ff0477ac */ /* 0x000e6c0008000a00 */
.L_x_22:
[----:B0-----:R-:W-:-:S05]  /*0f10*/  IMAD R11, R10, 0x80, R2 ;  /* 0x000000800a0b7824 */ /* 0x001fca00078e0202 */
[----:B------:R-:W-:-:S13]  /*0f20*/  ISETP.GE.AND P0, PT, R11, R0, PT ;  /* 0x000000000b00720c */ /* 0x000fda0003f06270 */
        /* <DEDUP_REMOVED lines=16> */
[----:B------:R-:W3:Y:S01]  /*1030*/  @!P1 LDG.E R23, desc[UR6][R22.64] ;  /* 0x0000000616179981 */ /* 0x000ee2000c1e1900 */
[----:B------:R-:W-:Y:S01]  /*1040*/  ISETP.GE.AND P0, PT, R13, R0, PT ;  /* 0x000000000d00720c */ /* 0x000fe20003f06270 */
[----:B------:R-:W-:-:S12]  /*1050*/  IMAD.WIDE R12, R19, 0x4, R8 ;  /* 0x00000004130c7825 */ /* 0x000fd800078e0208 */
[----:B--2---:R-:W0:Y:S01]  /*1060*/  @!P0 LDC.64 R20, c[0x0][0x3a0] ;  /* 0x0000e800ff148b82 */ /* 0x004e220000000a00 */
[----:B---3--:R2:W-:Y:S04]  /*1070*/  @!P1 STG.E desc[UR6][R12.64], R23 ;  /* 0x000000170c009986 */ /* 0x0085e8000c101906 */
[----:B------:R-:W0:Y:S01]  /*1080*/  @!P0 LDG.E.64 R16, desc[UR6][R4.64+0x400] ;  /* 0x0004000604108981 */ /* 0x000e22000c1e1b00 */
[----:B------:R-:W-:Y:S01]  /*1090*/  VIADD R15, R11, 0x180 ;  /* 0x000001800b0f7836 */ /* 0x000fe20000000000 */
[----:B0-----:R-:W-:-:S04]  /*10a0*/  @!P0 LEA R20, P1, R16, R20, 0x2 ;  /* 0x0000001410148211 */ /* 0x001fc800078210ff */
[----:B------:R-:W-:-:S06]  /*10b0*/  @!P0 LEA.HI.X R21, R16, R21, R17, 0x2, P1 ;  /* 0x0000001510158211 */ /* 0x000fcc00008f1411 */
[----:B------:R-:W3:Y:S01]  /*10c0*/  @!P0 LDG.E R21, desc[UR6][R20.64] ;  /* 0x0000000614158981 */ /* 0x000ee2000c1e1900 */
[----:B------:R-:W-:-:S13]  /*10d0*/  ISETP.GE.AND P1, PT, R15, R0, PT ;  /* 0x000000000f00720c */ /* 0x000fda0003f26270 */
[----:B------:R-:W0:Y:S01]  /*10e0*/  @!P1 LDC.64 R16, c[0x0][0x3a0] ;  /* 0x0000e800ff109b82 */ /* 0x000e220000000a00 */
[----:B---3--:R3:W-:Y:S04]  /*10f0*/  @!P0 STG.E desc[UR6][R12.64+0x200], R21 ;  /* 0x000200150c008986 */ /* 0x0087e8000c101906 */
[----:B------:R-:W0:Y:S02]  /*1100*/  @!P1 LDG.E.64 R14, desc[UR6][R4.64+0x800] ;  /* 0x00080006040e9981 */ /* 0x000e24000c1e1b00 */
[----:B0-----:R-:W-:-:S04]  /*1110*/  @!P1 LEA R16, P0, R14, R16, 0x2 ;  /* 0x000000100e109211 */ /* 0x001fc800078010ff */
[----:B------:R-:W-:-:S06]  /*1120*/  @!P1 LEA.HI.X R17, R14, R17, R15, 0x2, P0 ;  /* 0x000000110e119211 */ /* 0x000fcc00000f140f */
[----:B------:R-:W4:Y:S01]  /*1130*/  @!P1 LDG.E R17, desc[UR6][R16.64] ;  /* 0x0000000610119981 */ /* 0x000f22000c1e1900 */
[----:B------:R-:W-:-:S05]  /*1140*/  VIADD R15, R11, 0x200 ;  /* 0x000002000b0f7836 */ /* 0x000fca0000000000 */
[----:B------:R-:W-:-:S13]  /*1150*/  ISETP.GE.AND P0, PT, R15, R0, PT ;  /* 0x000000000f00720c */ /* 0x000fda0003f06270 */
[----:B--2---:R-:W0:Y:S01]  /*1160*/  @!P0 LDC.64 R22, c[0x0][0x3a0] ;  /* 0x0000e800ff168b82 */ /* 0x004e220000000a00 */
[----:B----4-:R2:W-:Y:S04]  /*1170*/  @!P1 STG.E desc[UR6][R12.64+0x400], R17 ;  /* 0x000400110c009986 */ /* 0x0105e8000c101906 */
[----:B------:R-:W0:Y:S02]  /*1180*/  @!P0 LDG.E.64 R14, desc[UR6][R4.64+0xc00] ;  /* 0x000c0006040e8981 */ /* 0x000e24000c1e1b00 */
[----:B0-----:R-:W-:-:S04]  /*1190*/  @!P0 LEA R20, P1, R14, R22, 0x2 ;  /* 0x000000160e148211 */ /* 0x001fc800078210ff */
[----:B---3--:R-:W-:-:S06]  /*11a0*/  @!P0 LEA.HI.X R21, R14, R23, R15, 0x2, P1 ;  /* 0x000000170e158211 */ /* 0x008fcc00008f140f */
[----:B------:R-:W3:Y:S01]  /*11b0*/  @!P0 LDG.E R21, desc[UR6][R20.64] ;  /* 0x0000000614158981 */ /* 0x000ee2000c1e1900 */
[----:B------:R-:W-:-:S05]  /*11c0*/  VIADD R15, R11, 0x280 ;  /* 0x000002800b0f7836 */ /* 0x000fca0000000000 */
[----:B------:R-:W-:-:S13]  /*11d0*/  ISETP.GE.AND P1, PT, R15, R0, PT ;  /* 0x000000000f00720c */ /* 0x000fda0003f26270 */
[----:B------:R-:W0:Y:S01]  /*11e0*/  @!P1 LDC.64 R22, c[0x0][0x3a0] ;  /* 0x0000e800ff169b82 */ /* 0x000e220000000a00 */
[----:B---3--:R3:W-:Y:S04]  /*11f0*/  @!P0 STG.E desc[UR6][R12.64+0x600], R21 ;  /* 0x000600150c008986 */ /* 0x0087e8000c101906 */
[----:B------:R-:W0:Y:S02]  /*1200*/  @!P1 LDG.E.64 R14, desc[UR6][R4.64+0x1000] ;  /* 0x00100006040e9981 */ /* 0x000e24000c1e1b00 */
[----:B0-----:R-:W-:-:S04]  /*1210*/  @!P1 LEA R16, P0, R14, R22, 0x2 ;  /* 0x000000160e109211 */ /* 0x001fc800078010ff */
[----:B--2---:R-:W-:-:S06]  /*1220*/  @!P1 LEA.HI.X R17, R14, R23, R15, 0x2, P0 ;  /* 0x000000170e119211 */ /* 0x004fcc00000f140f */
[----:B------:R-:W2:Y:S01]  /*1230*/  @!P1 LDG.E R17, desc[UR6][R16.64] ;  /* 0x0000000610119981 */ /* 0x000ea2000c1e1900 */
[----:B------:R-:W-:-:S05]  /*1240*/  VIADD R15, R11, 0x300 ;  /* 0x000003000b0f7836 */ /* 0x000fca0000000000 */
[----:B------:R-:W-:-:S13]  /*1250*/  ISETP.GE.AND P0, PT, R15, R0, PT ;  /* 0x000000000f00720c */ /* 0x000fda0003f06270 */
[----:B------:R-:W0:Y:S01]  /*1260*/  @!P0 LDC.64 R22, c[0x0][0x3a0] ;  /* 0x0000e800ff168b82 */ /* 0x000e220000000a00 */
[----:B--2---:R2:W-:Y:S04]  /*1270*/  @!P1 STG.E desc[UR6][R12.64+0x800], R17 ;  /* 0x000800110c009986 */ /* 0x0045e8000c101906 */
[----:B------:R-:W0:Y:S02]  /*1280*/  @!P0 LDG.E.64 R14, desc[UR6][R4.64+0x1400] ;  /* 0x00140006040e8981 */ /* 0x000e24000c1e1b00 */
[----:B0-----:R-:W-:-:S04]  /*1290*/  @!P0 LEA R20, P1, R14, R22, 0x2 ;  /* 0x000000160e148211 */ /* 0x001fc800078210ff */
        /* <DEDUP_REMOVED lines=9> */
[----:B------:R-:W1:Y:S02]  /*1330*/  LDG.E.64 R4, desc[UR6][R4.64+0x1800] ;  /* 0x0018000604047981 */ /* 0x000e64000c1e1b00 */
[----:B-1----:R-:W-:-:S04]  /*1340*/  LEA R14, P0, R4, UR4, 0x2 ;  /* 0x00000004040e7c11 */ /* 0x002fc8000f8010ff */
[----:B------:R-:W-:-:S06]  /*1350*/  LEA.HI.X R15, R4, UR5, R5, 0x2, P0 ;  /* 0x00000005040f7c11 */ /* 0x000fcc00080f1405 */
[----:B------:R-:W2:Y:S04]  /*1360*/  LDG.E R15, desc[UR6][R14.64] ;  /* 0x000000060e0f7981 */ /* 0x000ea8000c1e1900 */
[----:B--2---:R0:W-:Y:S02]  /*1370*/  STG.E desc[UR6][R12.64+0xc00], R15 ;  /* 0x000c000f0c007986 */ /* 0x0041e4000c101906 */
.L_x_21:
[----:B-1----:R-:W-:Y:S05]  /*1380*/  BSYNC.RECONVERGENT B0 ;  /* 0x0000000000007941 */ /* 0x002fea0003800200 */
.L_x_20:
[----:B------:R-:W-:Y:S05]  /*1390*/  @P1 BRA `(.L_x_22) ;  /* 0xfffffff800dc1947 */ /* 0x000fea000383ffff */
.L_x_19:
[----:B------:R-:W-:-:S13]  /*13a0*/  ISETP.NE.AND P0, PT, R18, RZ, PT ;  /* 0x000000ff1200720c */ /* 0x000fda0003f05270 */
[----:B------:R-:W-:Y:S05]  /*13b0*/  @!P0 EXIT ;  /* 0x000000000000894d */ /* 0x000fea0003800000 */
[----:B------:R-:W1:Y:S01]  /*13c0*/  LDC R4, c[0x0][0x384] ;  /* 0x0000e100ff047b82 */ /* 0x000e620000000800 */
[----:B------:R-:W-:Y:S02]  /*13d0*/  ISETP.GE.U32.AND P1, PT, R18, 0x4, PT ;  /* 0x000000041200780c */ /* 0x000fe40003f26070 */
[----:B-1----:R-:W-:-:S04]  /*13e0*/  LOP3.LUT R19, R4, 0x3, RZ, 0xc0, !PT ;  /* 0x0000000304137812 */ /* 0x002fc800078ec0ff */
[----:B------:R-:W-:-:S07]  /*13f0*/  ISETP.NE.AND P0, PT, R19, RZ, PT ;  /* 0x000000ff1300720c */ /* 0x000fce0003f05270 */
[----:B------:R-:W-:Y:S06]  /*1400*/  @!P1 BRA `(.L_x_23) ;  /* 0x0000000000a49947 */ /* 0x000fec0003800000 */
[----:B0-----:R-:W-:-:S05]  /*1410*/  IMAD R5, R3, 0x80, R2 ;  /* 0x0000008003057824 */ /* 0x001fca00078e0202 */
[----:B------:R-:W-:-:S13]  /*1420*/  ISETP.GE.AND P1, PT, R5, R0, PT ;  /* 0x000000000500720c */ /* 0x000fda0003f26270 */
[C---:B------:R-:W-:Y:S01]  /*1430*/  @!P1 IMAD.WIDE R10, R5.reuse, 0x8, R6 ;  /* 0x00000008050a9825 */ /* 0x040fe200078e0206 */
        /* <DEDUP_REMOVED lines=19> */
[----:B-1----:R-:W0:Y:S01]  /*1570*/  @!P1 LDC.64 R22, c[0x0][0x3a0] ;  /* 0x0000e800ff169b82 */ /* 0x002e220000000a00 */
        /* <DEDUP_REMOVED lines=14> */
[----:B------:R-:W3:Y:S01]  /*1660*/  @!P2 LDG.E R17, desc[UR6][R16.64] ;  /* 0x000000061011a981 */ /* 0x000ee2000c1e1900 */
[----:B-1----:R-:W-:-:S04]  /*1670*/  @!P2 IMAD.WIDE R10, R5, 0x4, R8 ;  /* 0x00000004050aa825 */ /* 0x002fc800078e0208 */
[----:B------:R-:W-:Y:S01]  /*1680*/  VIADD R3, R3, 0x4 ;  /* 0x0000000403037836 */ /* 0x000fe20000000000 */
[----:B---3--:R2:W-:Y:S06]  /*1690*/  @!P2 STG.E desc[UR6][R10.64], R17 ;  /* 0x000000110a00a986 */ /* 0x0085ec000c101906 */
.L_x_23:
[----:B------:R-:W-:Y:S05]  /*16a0*/  @!P0 EXIT ;  /* 0x000000000000894d */ /* 0x000fea0003800000 */
[----:B------:R-:W-:Y:S02]  /*16b0*/  ISETP.NE.AND P1, PT, R19, 0x1, PT ;  /* 0x000000011300780c */ /* 0x000fe40003f25270 */
[----:B------:R-:W-:-:S04]  /*16c0*/  LOP3.LUT R4, R4, 0x1, RZ, 0xc0, !PT ;  /* 0x0000000104047812 */ /* 0x000fc800078ec0ff */
[----:B------:R-:W-:-:S07]  /*16d0*/  ISETP.NE.U32.AND P0, PT, R4, 0x1, PT ;  /* 0x000000010400780c */ /* 0x000fce0003f05070 */
[----:B------:R-:W-:Y:S06]  /*16e0*/  @!P1 BRA `(.L_x_24) ;  /* 0x0000000000549947 */ /* 0x000fec0003800000 */
[----:B0-2---:R-:W-:-:S05]  /*16f0*/  IMAD R11, R3, 0x80, R2 ;  /* 0x00000080030b7824 */ /* 0x005fca00078e0202 */
[----:B------:R-:W-:-:S13]  /*1700*/  ISETP.GE.AND P1, PT, R11, R0, PT ;  /* 0x000000000b00720c */ /* 0x000fda0003f26270 */
[C---:B------:R-:W-:Y:S01]  /*1710*/  @!P1 IMAD.WIDE R4, R11.reuse, 0x8, R6 ;  /* 0x000000080b049825 */ /* 0x040fe200078e0206 */
        /* <DEDUP_REMOVED lines=18> */
.L_x_24:
[----:B------:R-:W-:Y:S05]  /*1840*/  @P0 EXIT ;  /* 0x000000000000094d */ /* 0x000fea0003800000 */
[----:B01----:R-:W-:-:S05]  /*1850*/  IMAD R5, R3, 0x80, R2 ;  /* 0x0000008003057824 */ /* 0x003fca00078e0202 */
[----:B------:R-:W-:-:S13]  /*1860*/  ISETP.GE.AND P0, PT, R5, R0, PT ;  /* 0x000000000500720c */ /* 0x000fda0003f06270 */
[----:B------:R-:W-:Y:S05]  /*1870*/  @P0 EXIT ;  /* 0x000000000000094d */ /* 0x000fea0003800000 */
[----:B------:R-:W-:Y:S01]  /*1880*/  IMAD.WIDE R6, R5, 0x8, R6 ;  /* 0x0000000805067825 */ /* 0x000fe200078e0206 */
[----:B------:R-:W0:Y:S05]  /*1890*/  LDCU.64 UR4, c[0x0][0x3a0] ;  /* 0x00007400ff0477ac */ /* 0x000e2a0008000a00 */
[----:B------:R-:W0:Y:S02]  /*18a0*/  LDG.E.64 R6, desc[UR6][R6.64] ;  /* 0x0000000606067981 */ /* 0x000e24000c1e1b00 */
[----:B0-----:R-:W-:-:S04]  /*18b0*/  LEA R2, P0, R6, UR4, 0x2 ;  /* 0x0000000406027c11 */ /* 0x001fc8000f8010ff */
[----:B------:R-:W-:-:S06]  /*18c0*/  LEA.HI.X R3, R6, UR5, R7, 0x2, P0 ;  /* 0x0000000506037c11 */ /* 0x000fcc00080f1407 */
[----:B------:R-:W3:Y:S01]  /*18d0*/  LDG.E R3, desc[UR6][R2.64] ;  /* 0x0000000602037981 */ /* 0x000ee2000c1e1900 */
[----:B------:R-:W-:-:S05]  /*18e0*/  IMAD.WIDE R8, R5, 0x4, R8 ;  /* 0x0000000405087825 */ /* 0x000fca00078e0208 */
[----:B---3--:R-:W-:Y:S01]  /*18f0*/  STG.E desc[UR6][R8.64], R3 ;  /* 0x0000000308007986 */ /* 0x008fe2000c101906 */
[----:B------:R-:W-:Y:S05]  /*1900*/  EXIT ;  /* 0x000000000000794d */ /* 0x000fea0003800000 */
.L_x_25:
        /* <DEDUP_REMOVED lines=15> */
.L_x_31:


//--------------------- .text._ZN3cub18CUB_300001_SM_10006detail8for_each13static_kernelINS2_12policy_hub_t12policy_500_tEmN6thrust24THRUST_300001_SM_1000_NS8cuda_cub20__uninitialized_fill7functorINS7_10device_ptrIfEEfEEEEvT0_T1_ --------------------------
	.section	.text._ZN3cub18CUB_300001_SM_10006detail8for_each13static_kernelINS2_12policy_hub_t12policy_500_tEmN6thrust24THRUST_300001_SM_1000_NS8cuda_cub20__uninitialized_fill7functorINS7_10device_ptrIfEEfEEEEvT0_T1_,"ax",@progbits
	.align	128
        .global         _ZN3cub18CUB_300001_SM_10006detail8for_each13static_kernelINS2_12policy_hub_t12policy_500_tEmN6thrust24THRUST_300001_SM_1000_NS8cuda_cub20__uninitialized_fill7functorINS7_10device_ptrIfEEfEEEEvT0_T1_
        .type           _ZN3cub18CUB_300001_SM_10006detail8for_each13static_kernelINS2_12policy_hub_t12policy_500_tEmN6thrust24THRUST_300001_SM_1000_NS8cuda_cub20__uninitialized_fill7functorINS7_10device_ptrIfEEfEEEEvT0_T1_,@function
        .size           _ZN3cub18CUB_300001_SM_10006detail8for_each13static_kernelINS2_12policy_hub_t12policy_500_tEmN6thrust24THRUST_300001_SM_1000_NS8cuda_cub20__uninitialized_fill7functorINS7_10device_ptrIfEEfEEEEvT0_T1_,(.L_x_32 - _ZN3cub18CUB_300001_SM_10006detail8for_each13static_kernelINS2_12policy_hub_t12policy_500_tEmN6thrust24THRUST_300001_SM_1000_NS8cuda_cub20__uninitialized_fill7functorINS7_10device_ptrIfEEfEEEEvT0_T1_)
        .other          _ZN3cub18CUB_300001_SM_10006detail8for_each13static_kernelINS2_12policy_hub_t12policy_500_tEmN6thrust24THRUST_300001_SM_1000_NS8cuda_cub20__uninitialized_fill7functorINS7_10device_ptrIfEEfEEEEvT0_T1_,@"STO_CUDA_ENTRY STV_DEFAULT"
_ZN3cub18CUB_300001_SM_10006detail8for_each13static_kernelINS2_12policy_hub_t12policy_500_tEmN6thrust24THRUST_300001_SM_1000_NS8cuda_cub20__uninitialized_fill7functorINS7_10device_ptrIfEEfEEEEvT0_T1_:
.text._ZN3cub18CUB_300001_SM_10006detail8for_each13static_kernelINS2_12policy_hub_t12policy_500_tEmN6thrust24THRUST_300001_SM_1000_NS8cuda_cub20__uninitialized_fill7functorINS7_10device_ptrIfEEfEEEEvT0_T1_:
[----:B------:R-:W-:Y:S08]  /*0000*/  LDC R1, c[0x0][0x37c] ;  /* 0x0000df00ff017b82 */ /* 0x000ff00000000800 */
[----:B------:R-:W0:Y:S01]  /*0010*/  S2UR UR4, SR_CTAID.X ;  /* 0x00000000000479c3 */ /* 0x000e220000002500 */
[----:B------:R-:W1:Y:S01]  /*0020*/  LDCU.64 UR6, c[0x0][0x380] ;  /* 0x00007000ff0677ac */ /* 0x000e620008000a00 */
[----:B------:R-:W2:Y:S01]  /*0030*/  LDCU.64 UR8, c[0x0][0x358] ;  /* 0x00006b00ff0877ac */ /* 0x000ea20008000a00 */
[----:B0-----:R-:W-:-:S04]  /*0040*/  UIMAD.WIDE.U32 UR4, UR4, 0x200, URZ ;  /* 0x00000200040478a5 */ /* 0x001fc8000f8e00ff */
[----:B-1----:R-:W-:-:S04]  /*0050*/  UIADD3 UR6, UP0, UPT, -UR4, UR6, URZ ;  /* 0x0000000604067290 */ /* 0x002fc8000ff1e1ff */
[----:B------:R-:W-:Y:S02]  /*0060*/  UIADD3.X UR7, UPT, UPT, ~UR5, UR7, URZ, UP0, !UPT ;  /* 0x0000000705077290 */ /* 0x000fe400087fe5ff */
[----:B------:R-:W-:-:S04]  /*0070*/  UISETP.GE.U32.AND UP0, UPT, UR6, 0x200, UPT ;  /* 0x000002000600788c */ /* 0x000fc8000bf06070 */
[----:B------:R-:W-:-:S09]  /*0080*/  UISETP.GE.U32.AND.EX UP0, UPT, UR7, URZ, UPT, UP0 ;  /* 0x000000ff0700728c */ /* 0x000fd2000bf06100 */
[----:B--2---:R-:W-:Y:S05]  /*0090*/  BRA.U !UP0, `(.L_x_26) ;  /* 0x0000000108287547 */ /* 0x004fea000b800000 */
[----:B------:R-:W0:Y:S01]  /*00a0*/  S2R R0, SR_TID.X ;  /* 0x0000000000007919 */ /* 0x000e220000002100 */
[----:B------:R-:W1:Y:S01]  /*00b0*/  LDCU.64 UR6, c[0x0][0x388] ;  /* 0x00007100ff0677ac */ /* 0x000e620008000a00 */
[----:B------:R-:W2:Y:S01]  /*00c0*/  LDC R5, c[0x0][0x390] ;  /* 0x0000e400ff057b82 */ /* 0x000ea20000000800 */
[----:B0-----:R-:W-:-:S05]  /*00d0*/  IADD3 R0, P0, PT, R0, UR4, RZ ;  /* 0x0000000400007c10 */ /* 0x001fca000ff1e0ff */
[----:B------:R-:W-:Y:S01]  /*00e0*/  IMAD.X R3, RZ, RZ, UR5, P0 ;  /* 0x00000005ff037e24 */ /* 0x000fe200080e06ff */
[----:B-1----:R-:W-:-:S04]  /*00f0*/  LEA R2, P0, R0, UR6, 0x2 ;  /* 0x0000000600027c11 */ /* 0x002fc8000f8010ff */
[----:B------:R-:W-:-:S05]  /*0100*/  LEA.HI.X R3, R0, UR7, R3, 0x2, P0 ;  /* 0x0000000700037c11 */ /* 0x000fca00080f1403 */
[----:B--2---:R-:W-:Y:S04]  /*0110*/  STG.E desc[UR8][R2.64], R5 ;  /* 0x0000000502007986 */ /* 0x004fe8000c101908 */
[----:B------:R-:W-:Y:S01]  /*0120*/  STG.E desc[UR8][R2.64+0x400], R5 ;  /* 0x0004000502007986 */ /* 0x000fe2000c101908 */
[----:B------:R-:W-:Y:S05]  /*0130*/  EXIT ;  /* 0x000000000000794d */ /* 0x000fea0003800000 */
.L_x_26:
[----:B------:R-:W0:Y:S01]  /*0140*/  S2R R0, SR_TID.X ;  /* 0x0000000000007919 */ /* 0x000e220000002100 */
[----:B------:R-:W-:Y:S01]  /*0150*/  IMAD.U32 R2, RZ, RZ, UR7 ;  /* 0x00000007ff027e24 */ /* 0x000fe2000f8e00ff */
[----:B------:R-:W1:Y:S01]  /*0160*/  LDCU.64 UR10, c[0x0][0x388] ;  /* 0x00007100ff0a77ac */ /* 0x000e620008000a00 */
[----:B------:R-:W-:Y:S01]  /*0170*/  IMAD.U32 R4, RZ, RZ, UR7 ;  /* 0x00000007ff047e24 */ /* 0x000fe2000f8e00ff */
[----:B0-----:R-:W-:-:S04]  /*0180*/  ISETP.LT.U32.AND P0, PT, R0, UR6, PT ;  /* 0x0000000600007c0c */ /* 0x001fc8000bf01070 */
[----:B------:R-:W-:Y:S01]  /*0190*/  ISETP.GT.U32.AND.EX P0, PT, R2, RZ, PT, P0 ;  /* 0x000000ff0200720c */ /* 0x000fe20003f04100 */
[C---:B------:R-:W-:Y:S01]  /*01a0*/  VIADD R2, R0.reuse, 0x100 ;  /* 0x0000010000027836 */ /* 0x040fe20000000000 */
[----:B------:R-:W-:-:S04]  /*01b0*/  IADD3 R0, P2, PT, R0, UR4, RZ ;  /* 0x0000000400007c10 */ /* 0x000fc8000ff5e0ff */
[----:B------:R-:W-:Y:S01]  /*01c0*/  ISETP.LT.U32.AND P1, PT, R2, UR6, PT ;  /* 0x0000000602007c0c */ /* 0x000fe2000bf21070 */
[----:B------:R-:W-:Y:S01]  /*01d0*/  IMAD.X R3, RZ, RZ, UR5, P2 ;  /* 0x00000005ff037e24 */ /* 0x000fe200090e06ff */
[----:B-1----:R-:W-:Y:S02]  /*01e0*/  LEA R2, P2, R0, UR10, 0x2 ;  /* 0x0000000a00027c11 */ /* 0x002fe4000f8410ff */
[----:B------:R-:W-:Y:S02]  /*01f0*/  ISETP.GT.U32.AND.EX P1, PT, R4, RZ, PT, P1 ;  /* 0x000000ff0400720c */ /* 0x000fe40003f24110 */
[----:B------:R-:W-:Y:S01]  /*0200*/  LEA.HI.X R3, R0, UR11, R3, 0x2, P2 ;  /* 0x0000000b00037c11 */ /* 0x000fe200090f1403 */
[----:B------:R-:W0:Y:S04]  /*0210*/  @P0 LDC R5, c[0x0][0x390] ;  /* 0x0000e400ff050b82 */ /* 0x000e280000000800 */
[----:B0-----:R0:W-:Y:S06]  /*0220*/  @P0 STG.E desc[UR8][R2.64], R5 ;  /* 0x0000000502000986 */ /* 0x0011ec000c101908 */
[----:B------:R-:W-:Y:S05]  /*0230*/  @!P1 EXIT ;  /* 0x000000000000994d */ /* 0x000fea0003800000 */
[----:B0-----:R-:W0:Y:S02]  /*0240*/  LDC R5, c[0x0][0x390] ;  /* 0x0000e400ff057b82 */ /* 0x001e240000000800 */
[----:B0-----:R-:W-:Y:S01]  /*0250*/  STG.E desc[UR8][R2.64+0x400], R5 ;  /* 0x0004000502007986 */ /* 0x001fe2000c101908 */
[----:B------:R-:W-:Y:S05]  /*0260*/  EXIT ;  /* 0x000000000000794d */ /* 0x000fea0003800000 */
.L_x_27:
        /* <DEDUP_REMOVED lines=9> */
.L_x_32:


//--------------------- .text._ZN3cub18CUB_300001_SM_10006detail11EmptyKernelIvEEvv --------------------------
	.section	.text._ZN3cub18CUB_300001_SM_10006detail11EmptyKernelIvEEvv,"ax",@progbits
	.align	128
        .global         _ZN3cub18CUB_300001_SM_10006detail11EmptyKernelIvEEvv
        .type           _ZN3cub18CUB_300001_SM_10006detail11EmptyKernelIvEEvv,@function
        .size           _ZN3cub18CUB_300001_SM_10006detail11EmptyKernelIvEEvv,(.L_x_33 - _ZN3cub18CUB_300001_SM_10006detail11EmptyKernelIvEEvv)
        .other          _ZN3cub18CUB_300001_SM_10006detail11EmptyKernelIvEEvv,@"STO_CUDA_ENTRY STV_DEFAULT"
_ZN3cub18CUB_300001_SM_10006detail11EmptyKernelIvEEvv:
.text._ZN3cub18CUB_300001_SM_10006detail11EmptyKernelIvEEvv:
[----:B------:R-:W-:Y:S01]  /*0000*/  LDC R1, c[0x0][0x37c] ;  /* 0x0000df00ff017b82 */ /* 0x000fe20000000800 */
[----:B------:R-:W-:Y:S05]  /*0010*/  EXIT ;  /* 0x000000000000794d */ /* 0x000fea0003800000 */
.L_x_28:
        /* <DEDUP_REMOVED lines=14> */
.L_x_33:


//--------------------- .text._Z10gTranspotePfS_xx --------------------------
	.section	.text._Z10gTranspotePfS_xx,"ax",@progbits
	.align	128
        .global         _Z10gTranspotePfS_xx
        .type           _Z10gTranspotePfS_xx,@function
        .size           _Z10gTranspotePfS_xx,(.L_x_34 - _Z10gTranspotePfS_xx)
        .other          _Z10gTranspotePfS_xx,@"STO_CUDA_ENTRY STV_DEFAULT"
_Z10gTranspotePfS_xx:
.text._Z10gTranspotePfS_xx:
[----:B------:R-:W-:Y:S01]  /*0000*/  LDC R1, c[0x0][0x37c] ;  /* 0x0000df00ff017b82 */ /* 0x000fe20000000800 */
[----:B------:R-:W0:Y:S07]  /*0010*/  S2R R4, SR_TID.X ;  /* 0x0000000000047919 */ /* 0x000e2e0000002100 */
[----:B------:R-:W0:Y:S01]  /*0020*/  S2UR UR4, SR_CTAID.X ;  /* 0x00000000000479c3 */ /* 0x000e220000002500 */
[----:B------:R-:W1:Y:S01]  /*0030*/  LDCU.128 UR12, c[0x0][0x390] ;  /* 0x00007200ff0c77ac */ /* 0x000e620008000c00 */
[----:B------:R-:W2:Y:S01]  /*0040*/  S2R R8, SR_TID.Y ;  /* 0x0000000000087919 */ /* 0x000ea20000002200 */
[----:B------:R-:W3:Y:S05]  /*0050*/  LDCU.128 UR8, c[0x0][0x380] ;  /* 0x00007000ff0877ac */ /* 0x000eea0008000c00 */
[----:B------:R-:W0:Y:S08]  /*0060*/  LDC R5, c[0x0][0x360] ;  /* 0x0000d800ff057b82 */ /* 0x000e300000000800 */
[----:B------:R-:W2:Y:S08]  /*0070*/  S2UR UR5, SR_CTAID.Y ;  /* 0x00000000000579c3 */ /* 0x000eb00000002600 */
[----:B------:R-:W2:Y:S01]  /*0080*/  LDC R9, c[0x0][0x364] ;  /* 0x0000d900ff097b82 */ /* 0x000ea20000000800 */
[----:B0-----:R-:W-:-:S05]  /*0090*/  IMAD R4, R5, UR4, R4 ;  /* 0x0000000405047c24 */ /* 0x001fca000f8e0204 */
[----:B------:R-:W-:Y:S01]  /*00a0*/  SHF.R.S32.HI R5, RZ, 0x1f, R4 ;  /* 0x0000001fff057819 */ /* 0x000fe20000011404 */
[----:B--2---:R-:W-:Y:S01]  /*00b0*/  IMAD R8, R9, UR5, R8 ;  /* 0x0000000509087c24 */ /* 0x004fe2000f8e0208 */
[----:B------:R-:W0:Y:S03]  /*00c0*/  LDCU.64 UR4, c[0x0][0x358] ;  /* 0x00006b00ff0477ac */ /* 0x000e260008000a00 */
[----:B-1----:R-:W-:-:S04]  /*00d0*/  IMAD.WIDE.U32 R2, R8, UR14, R4 ;  /* 0x0000000e08027c25 */ /* 0x002fc8000f8e0004 */
[----:B------:R-:W-:Y:S01]  /*00e0*/  IMAD R3, R8, UR15, R3 ;  /* 0x0000000f08037c24 */ /* 0x000fe2000f8e0203 */
[----:B---3--:R-:W-:-:S04]  /*00f0*/  LEA R6, P0, R2, UR8, 0x2 ;  /* 0x0000000802067c11 */ /* 0x008fc8000f8010ff */
[----:B------:R-:W-:-:S06]  /*0100*/  LEA.HI.X R7, R2, UR9, R3, 0x2, P0 ;  /* 0x0000000902077c11 */ /* 0x000fcc00080f1403 */
[----:B0-----:R-:W2:Y:S01]  /*0110*/  LDG.E R7, desc[UR4][R6.64] ;  /* 0x0000000406077981 */ /* 0x001ea2000c1e1900 */
[----:B------:R-:W-:Y:S02]  /*0120*/  HFMA2 R9, -RZ, RZ, 0, 0 ;  /* 0x00000000ff097431 */ /* 0x000fe400000001ff */
[----:B------:R-:W-:-:S04]  /*0130*/  IMAD R5, R5, UR12, RZ ;  /* 0x0000000c05057c24 */ /* 0x000fc8000f8e02ff */
[C---:B------:R-:W-:Y:S02]  /*0140*/  IMAD R5, R4.reuse, UR13, R5 ;  /* 0x0000000d04057c24 */ /* 0x040fe4000f8e0205 */
[----:B------:R-:W-:-:S03]  /*0150*/  IMAD.WIDE.U32 R2, R4, UR12, R8 ;  /* 0x0000000c04027c25 */ /* 0x000fc6000f8e0008 */
[----:B------:R-:W-:Y:S02]  /*0160*/  LEA R4, P0, R2, UR10, 0x2 ;  /* 0x0000000a02047c11 */ /* 0x000fe4000f8010ff */
[----:B------:R-:W-:-:S04]  /*0170*/  IADD3 R3, PT, PT, R3, R5, RZ ;  /* 0x0000000503037210 */ /* 0x000fc80007ffe0ff */
[----:B------:R-:W-:-:S05]  /*0180*/  LEA.HI.X R5, R2, UR11, R3, 0x2, P0 ;  /* 0x0000000b02057c11 */ /* 0x000fca00080f1403 */
[----:B--2---:R-:W-:Y:S01]  /*0190*/  STG.E desc[UR4][R4.64], R7 ;  /* 0x0000000704007986 */ /* 0x004fe2000c101904 */
[----:B------:R-:W-:Y:S05]  /*01a0*/  EXIT ;  /* 0x000000000000794d */ /* 0x000fea0003800000 */
.L_x_29:
        /* <DEDUP_REMOVED lines=13> */
.L_x_34:


//--------------------- .nv.shared.reserved.0     --------------------------
	.section	.nv.shared.reserved.0,"aw",@nobits
	.weak		__nv_reservedSMEM_offset_0_alias
	.size		__nv_reservedSMEM_offset_0_alias, 0, 64
	.other		__nv_reservedSMEM_offset_0_alias,@"STO_CUDA_RESERVED_SHARED STV_DEFAULT"
__nv_reservedSMEM_offset_0_alias:
	.zero		0
	.zero		64


//--------------------- .nv.global                --------------------------
	.section	.nv.global,"aw",@nobits
.nv.global:
	.type		_ZN34_INTERNAL_4db4c019_4_k_cu_c873e1816thrust24THRUST_300001_SM_1000_NS12placeholders2_8E,@object
	.size		_ZN34_INTERNAL_4db4c019_4_k_cu_c873e1816thrust24THRUST_300001_SM_1000_NS12placeholders2_8E,(_ZN34_INTERNAL_4db4c019_4_k_cu_c873e1814cuda3std3__436_GLOBAL__N__4db4c019_4_k_cu_c873e1816ignoreE - _ZN34_INTERNAL_4db4c019_4_k_cu_c873e1816thrust24THRUST_300001_SM_1000_NS12placeholders2_8E)
_ZN34_INTERNAL_4db4c019_4_k_cu_c873e1816thrust24THRUST_300001_SM_1000_NS12placeholders2_8E:
	.zero		1
	.type		_ZN34_INTERNAL_4db4c019_4_k_cu_c873e1814cuda3std3__436_GLOBAL__N__4db4c019_4_k_cu_c873e1816ignoreE,@object
	.size		_ZN34_INTERNAL_4db4c019_4_k_cu_c873e1814cuda3std3__436_GLOBAL__N__4db4c019_4_k_cu_c873e1816ignoreE,(_ZN34_INTERNAL_4db4c019_4_k_cu_c873e1814cuda3std6ranges3__45__cpo4dataE - _ZN34_INTERNAL_4db4c019_4_k_cu_c873e1814cuda3std3__436_GLOBAL__N__4db4c019_4_k_cu_c873e1816ignoreE)
_ZN34_INTERNAL_4db4c019_4_k_cu_c873e1814cuda3std3__436_GLOBAL__N__4db4c019_4_k_cu_c873e1816ignoreE:
	.zero		1
	.type		_ZN34_INTERNAL_4db4c019_4_k_cu_c873e1814cuda3std6ranges3__45__cpo4dataE,@object
	.size		_ZN34_INTERNAL_4db4c019_4_k_cu_c873e1814cuda3std6ranges3__45__cpo4dataE,(_ZN34_INTERNAL_4db4c019_4_k_cu_c873e1816thrust24THRUST_300001_SM_1000_NS6system3cpp3parE - _ZN34_INTERNAL_4db4c019_4_k_cu_c873e1814cuda3std6ranges3__45__cpo4dataE)
_ZN34_INTERNAL_4db4c019_4_k_cu_c873e1814cuda3std6ranges3__45__cpo4dataE:
	.zero		1
	.type		_ZN34_INTERNAL_4db4c019_4_k_cu_c873e1816thrust24THRUST_300001_SM_1000_NS6system3cpp3parE,@object
	.size		_ZN34_INTERNAL_4db4c019_4_k_cu_c873e1816thrust24THRUST_300001_SM_1000_NS6system3cpp3parE,(_ZN34_INTERNAL_4db4c019_4_k_cu_c873e1814cuda3std3__45__cpo5beginE - _ZN34_INTERNAL_4db4c019_4_k_cu_c873e1816thrust24THRUST_300001_SM_1000_NS6system3cpp3parE)
_ZN34_INTERNAL_4db4c019_4_k_cu_c873e1816thrust24THRUST_300001_SM_1000_NS6system3cpp3parE:
	.zero		1
	.type		_ZN34_INTERNAL_4db4c019_4_k_cu_c873e1814cuda3std3__45__cpo5beginE,@object
	.size		_ZN34_INTERNAL_4db4c019_4_k_cu_c873e1814cuda3std3__45__cpo5beginE,(_ZN34_INTERNAL_4db4c019_4_k_cu_c873e1814cuda3std6ranges3__45__cpo5beginE - _ZN34_INTERNAL_4db4c019_4_k_cu_c873e1814cuda3std3__45__cpo5beginE)
_ZN34_INTERNAL_4db4c019_4_k_cu_c873e1814cuda3std3__45__cpo5beginE:
	.zero		1
	.type		_ZN34_INTERNAL_4db4c019_4_k_cu_c873e1814cuda3std6ranges3__45__cpo5beginE,@object
	.size		_ZN34_INTERNAL_4db4c019_4_k_cu_c873e1814cuda3std6ranges3__45__cpo5beginE,(_ZN34_INTERNAL_4db4c019_4_k_cu_c873e1816thrust24THRUST_300001_SM_1000_NS6deviceE - _ZN34_INTERNAL_4db4c019_4_k_cu_c873e1814cuda3std6ranges3__45__cpo5beginE)
_ZN34_INTERNAL_4db4c019_4_k_cu_c873e1814cuda3std6ranges3__45__cpo5beginE:
	.zero		1
	.type		_ZN34_INTERNAL_4db4c019_4_k_cu_c873e1816thrust24THRUST_300001_SM_1000_NS6deviceE,@object
	.size		_ZN34_INTERNAL_4db4c019_4_k_cu_c873e1816thrust24THRUST_300001_SM_1000_NS6deviceE,(_ZN34_INTERNAL_4db4c019_4_k_cu_c873e1814cuda3std3__47nulloptE - _ZN34_INTERNAL_4db4c019_4_k_cu_c873e1816thrust24THRUST_300001_SM_1000_NS6deviceE)
_ZN34_INTERNAL_4db4c019_4_k_cu_c873e1816thrust24THRUST_300001_SM_1000_NS6deviceE:
	.zero		1
	.type		_ZN34_INTERNAL_4db4c019_4_k_cu_c873e1814cuda3std3__47nulloptE,@object
	.size		_ZN34_INTERNAL_4db4c019_4_k_cu_c873e1814cuda3std3__47nulloptE,(_ZN34_INTERNAL_4db4c019_4_k_cu_c873e1814cuda3std6ranges3__45__cpo8distanceE - _ZN34_INTERNAL_4db4c019_4_k_cu_c873e1814cuda3std3__47nulloptE)
_ZN34_INTERNAL_4db4c019_4_k_cu_c873e1814cuda3std3__47nulloptE:
	.zero		1
	.type		_ZN34_INTERNAL_4db4c019_4_k_cu_c873e1814cuda3std6ranges3__45__cpo8distanceE,@object
	.size		_ZN34_INTERNAL_4db4c019_4_k_cu_c873e1814cuda3std6ranges3__45__cpo8distanceE,(_ZN34_INTERNAL_4db4c019_4_k_cu_c873e1816thrust24THRUST_300001_SM_1000_NS12placeholders2_4E - _ZN34_INTERNAL_4db4c019_4_k_cu_c873e1814cuda3std6ranges3__45__cpo8distanceE)
_ZN34_INTERNAL_4db4c019_4_k_cu_c873e1814cuda3std6ranges3__45__cpo8distanceE:
	.zero		1
	.type		_ZN34_INTERNAL_4db4c019_4_k_cu_c873e1816thrust24THRUST_300001_SM_1000_NS12placeholders2_4E,@object
	.size		_ZN34_INTERNAL_4db4c019_4_k_cu_c873e1816thrust24THRUST_300001_SM_1000_NS12placeholders2_4E,(_ZN34_INTERNAL_4db4c019_4_k_cu_c873e1814cuda3std3__45__cpo6rbeginE - _ZN34_INTERNAL_4db4c019_4_k_cu_c873e1816thrust24THRUST_300001_SM_1000_NS12placeholders2_4E)
_ZN34_INTERNAL_4db4c019_4_k_cu_c873e1816thrust24THRUST_300001_SM_1000_NS12placeholders2_4E:
	.zero		1
	.type		_ZN34_INTERNAL_4db4c019_4_k_cu_c873e1814cuda3std3__45__cpo6rbeginE,@object
	.size		_ZN34_INTERNAL_4db4c019_4_k_cu_c873e1814cuda3std3__45__cpo6rbeginE,(_ZN34_INTERNAL_4db4c019_4_k_cu_c873e1814cuda3std6ranges3__45__cpo7advanceE - _ZN34_INTERNAL_4db4c019_4_k_cu_c873e1814cuda3std3__45__cpo6rbeginE)
_ZN34_INTERNAL_4db4c019_4_k_cu_c873e1814cuda3std3__45__cpo6rbeginE:
	.zero		1
	.type		_ZN34_INTERNAL_4db4c019_4_k_cu_c873e1814cuda3std6ranges3__45__cpo7advanceE,@object
	.size		_ZN34_INTERNAL_4db4c019_4_k_cu_c873e1814cuda3std6ranges3__45__cpo7advanceE,(_ZN34_INTERNAL_4db4c019_4_k_cu_c873e1816thrust24THRUST_300001_SM_1000_NS12placeholders3_10E - _ZN34_INTERNAL_4db4c019_4_k_cu_c873e1814cuda3std6ranges3__45__cpo7advanceE)
_ZN34_INTERNAL_4db4c019_4_k_cu_c873e1814cuda3std6ranges3__45__cpo7advanceE:
	.zero		1
	.type		_ZN34_INTERNAL_4db4c019_4_k_cu_c873e1816thrust24THRUST_300001_SM_1000_NS12placeholders3_10E,@object
	.size		_ZN34_INTERNAL_4db4c019_4_k_cu_c873e1816thrust24THRUST_300001_SM_1000_NS12placeholders3_10E,(_ZN34_INTERNAL_4db4c019_4_k_cu_c873e1814cuda3std3__48in_placeE - _ZN34_INTERNAL_4db4c019_4_k_cu_c873e1816thrust24THRUST_300001_SM_1000_NS12placeholders3_10E)
_ZN34_INTERNAL_4db4c019_4_k_cu_c873e1816thrust24THRUST_300001_SM_1000_NS12placeholders3_10E:
	.zero		1
	.type		_ZN34_INTERNAL_4db4c019_4_k_cu_c873e1814cuda3std3__48in_placeE,@object
	.size		_ZN34_INTERNAL_4db4c019_4_k_cu_c873e1814cuda3std3__48in_placeE,(_ZN34_INTERNAL_4db4c019_4_k_cu_c873e1814cuda3std6ranges3__45__cpo4sizeE - _ZN34_INTERNAL_4db4c019_4_k_cu_c873e1814cuda3std3__48in_placeE)
_ZN34_INTERNAL_4db4c019_4_k_cu_c873e1814cuda3std3__48in_placeE:
	.zero		1
	.type		_ZN34_INTERNAL_4db4c019_4_k_cu_c873e1814cuda3std6ranges3__45__cpo4sizeE,@object
	.size		_ZN34_INTERNAL_4db4c019_4_k_cu_c873e1814cuda3std6ranges3__45__cpo4sizeE,(_ZN34_INTERNAL_4db4c019_4_k_cu_c873e1816thrust24THRUST_300001_SM_1000_NS12placeholders2_2E - _ZN34_INTERNAL_4db4c019_4_k_cu_c873e1814cuda3std6ranges3__45__cpo4sizeE)
_ZN34_INTERNAL_4db4c019_4_k_cu_c873e1814cuda3std6ranges3__45__cpo4sizeE:
	.zero		1
	.type		_ZN34_INTERNAL_4db4c019_4_k_cu_c873e1816thrust24THRUST_300001_SM_1000_NS12placeholders2_2E,@object
	.size		_ZN34_INTERNAL_4db4c019_4_k_cu_c873e1816thrust24THRUST_300001_SM_1000_NS12placeholders2_2E,(_ZN34_INTERNAL_4db4c019_4_k_cu_c873e1814cuda3std3__45__cpo6cbeginE - _ZN34_INTERNAL_4db4c019_4_k_cu_c873e1816thrust24THRUST_300001_SM_1000_NS12placeholders2_2E)
_ZN34_INTERNAL_4db4c019_4_k_cu_c873e1816thrust24THRUST_300001_SM_1000_NS12placeholders2_2E:
	.zero		1
	.type		_ZN34_INTERNAL_4db4c019_4_k_cu_c873e1814cuda3std3__45__cpo6cbeginE,@object
	.size		_ZN34_INTERNAL_4db4c019_4_k_cu_c873e1814cuda3std3__45__cpo6cbeginE,(_ZN34_INTERNAL_4db4c019_4_k_cu_c873e1814cuda3std6ranges3__45__cpo6cbeginE - _ZN34_INTERNAL_4db4c019_4_k_cu_c873e1814cuda3std3__45__cpo6cbeginE)
_ZN34_INTERNAL_4db4c019_4_k_cu_c873e1814cuda3std3__45__cpo6cbeginE:
	.zero		1
	.type		_ZN34_INTERNAL_4db4c019_4_k_cu_c873e1814cuda3std6ranges3__45__cpo6cbeginE,@object
	.size		_ZN34_INTERNAL_4db4c019_4_k_cu_c873e1814cuda3std6ranges3__45__cpo6cbeginE,(_ZN34_INTERNAL_4db4c019_4_k_cu_c873e1816thrust24THRUST_300001_SM_1000_NS12placeholders2_6E - _ZN34_INTERNAL_4db4c019_4_k_cu_c873e1814cuda3std6ranges3__45__cpo6cbeginE)
_ZN34_INTERNAL_4db4c019_4_k_cu_c873e1814cuda3std6ranges3__45__cpo6cbeginE:
	.zero		1
	.type		_ZN34_INTERNAL_4db4c019_4_k_cu_c873e1816thrust24THRUST_300001_SM_1000_NS12placeholders2_6E,@object
	.size		_ZN34_INTERNAL_4db4c019_4_k_cu_c873e1816thrust24THRUST_300001_SM_1000_NS12placeholders2_6E,(_ZN34_INTERNAL_4db4c019_4_k_cu_c873e1814cuda3std3__45__cpo7crbeginE - _ZN34_INTERNAL_4db4c019_4_k_cu_c873e1816thrust24THRUST_300001_SM_1000_NS12placeholders2_6E)
_ZN34_INTERNAL_4db4c019_4_k_cu_c873e1816thrust24THRUST_300001_SM_1000_NS12placeholders2_6E:
	.zero		1
	.type		_ZN34_INTERNAL_4db4c019_4_k_cu_c873e1814cuda3std3__45__cpo7crbeginE,@object
	.size		_ZN34_INTERNAL_4db4c019_4_k_cu_c873e1814cuda3std3__45__cpo7crbeginE,(_ZN34_INTERNAL_4db4c019_4_k_cu_c873e1814cuda3std6ranges3__45__cpo4nextE - _ZN34_INTERNAL_4db4c019_4_k_cu_c873e1814cuda3std3__45__cpo7crbeginE)
_ZN34_INTERNAL_4db4c019_4_k_cu_c873e1814cuda3std3__45__cpo7crbeginE:
	.zero		1
	.type		_ZN34_INTERNAL_4db4c019_4_k_cu_c873e1814cuda3std6ranges3__45__cpo4nextE,@object
	.size		_ZN34_INTERNAL_4db4c019_4_k_cu_c873e1814cuda3std6ranges3__45__cpo4nextE,(_ZN34_INTERNAL_4db4c019_4_k_cu_c873e1814cuda3std6ranges3__45__cpo4swapE - _ZN34_INTERNAL_4db4c019_4_k_cu_c873e1814cuda3std6ranges3__45__cpo4nextE)
_ZN34_INTERNAL_4db4c019_4_k_cu_c873e1814cuda3std6ranges3__45__cpo4nextE:
	.zero		1
	.type		_ZN34_INTERNAL_4db4c019_4_k_cu_c873e1814cuda3std6ranges3__45__cpo4swapE,@object
	.size		_ZN34_INTERNAL_4db4c019_4_k_cu_c873e1814cuda3std6ranges3__45__cpo4swapE,(_ZN34_INTERNAL_4db4c019_4_k_cu_c873e1816thrust24THRUST_300001_SM_1000_NS8cuda_cub10par_nosyncE - _ZN34_INTERNAL_4db4c019_4_k_cu_c873e1814cuda3std6ranges3__45__cpo4swapE)
_ZN34_INTERNAL_4db4c019_4_k_cu_c873e1814cuda3std6ranges3__45__cpo4swapE:
	.zero		1
	.type		_ZN34_INTERNAL_4db4c019_4_k_cu_c873e1816thrust24THRUST_300001_SM_1000_NS8cuda_cub10par_nosyncE,@object
	.size		_ZN34_INTERNAL_4db4c019_4_k_cu_c873e1816thrust24THRUST_300001_SM_1000_NS8cuda_cub10par_nosyncE,(_ZN34_INTERNAL_4db4c019_4_k_cu_c873e1816thrust24THRUST_300001_SM_1000_NS3seqE - _ZN34_INTERNAL_4db4c019_4_k_cu_c873e1816thrust24THRUST_300001_SM_1000_NS8cuda_cub10par_nosyncE)
_ZN34_INTERNAL_4db4c019_4_k_cu_c873e1816thrust24THRUST_300001_SM_1000_NS8cuda_cub10par_nosyncE:
	.zero		1
	.type		_ZN34_INTERNAL_4db4c019_4_k_cu_c873e1816thrust24THRUST_300001_SM_1000_NS3seqE,@object
	.size		_ZN34_INTERNAL_4db4c019_4_k_cu_c873e1816thrust24THRUST_300001_SM_1000_NS3seqE,(_ZN34_INTERNAL_4db4c019_4_k_cu_c873e1814cuda3std3__420unreachable_sentinelE - _ZN34_INTERNAL_4db4c019_4_k_cu_c873e1816thrust24THRUST_300001_SM_1000_NS3seqE)
_ZN34_INTERNAL_4db4c019_4_k_cu_c873e1816thrust24THRUST_300001_SM_1000_NS3seqE:
	.zero		1
	.type		_ZN34_INTERNAL_4db4c019_4_k_cu_c873e1814cuda3std3__420unreachable_sentinelE,@object
	.size		_ZN34_INTERNAL_4db4c019_4_k_cu_c873e1814cuda3std3__420unreachable_sentinelE,(_ZN34_INTERNAL_4db4c019_4_k_cu_c873e1814cuda3std6ranges3__45__cpo5ssizeE - _ZN34_INTERNAL_4db4c019_4_k_cu_c873e1814cuda3std3__420unreachable_sentinelE)
_ZN34_INTERNAL_4db4c019_4_k_cu_c873e1814cuda3std3__420unreachable_sentinelE:
	.zero		1
	.type		_ZN34_INTERNAL_4db4c019_4_k_cu_c873e1814cuda3std6ranges3__45__cpo5ssizeE,@object
	.size		_ZN34_INTERNAL_4db4c019_4_k_cu_c873e1814cuda3std6ranges3__45__cpo5ssizeE,(_ZN34_INTERNAL_4db4c019_4_k_cu_c873e1816thrust24THRUST_300001_SM_1000_NS12placeholders2_3E - _ZN34_INTERNAL_4db4c019_4_k_cu_c873e1814cuda3std6ranges3__45__cpo5ssizeE)
_ZN34_INTERNAL_4db4c019_4_k_cu_c873e1814cuda3std6ranges3__45__cpo5ssizeE:
	.zero		1
	.type		_ZN34_INTERNAL_4db4c019_4_k_cu_c873e1816thrust24THRUST_300001_SM_1000_NS12placeholders2_3E,@object
	.size		_ZN34_INTERNAL_4db4c019_4_k_cu_c873e1816thrust24THRUST_300001_SM_1000_NS12placeholders2_3E,(_ZN34_INTERNAL_4db4c019_4_k_cu_c873e1814cuda3std3__45__cpo4cendE - _ZN34_INTERNAL_4db4c019_4_k_cu_c873e1816thrust24THRUST_300001_SM_1000_NS12placeholders2_3E)
_ZN34_INTERNAL_4db4c019_4_k_cu_c873e1816thrust24THRUST_300001_SM_1000_NS12placeholders2_3E:
	.zero		1
	.type		_ZN34_INTERNAL_4db4c019_4_k_cu_c873e1814cuda3std3__45__cpo4cendE,@object
	.size		_ZN34_INTERNAL_4db4c019_4_k_cu_c873e1814cuda3std3__45__cpo4cendE,(_ZN34_INTERNAL_4db4c019_4_k_cu_c873e1814cuda3std6ranges3__45__cpo4cendE - _ZN34_INTERNAL_4db4c019_4_k_cu_c873e1814cuda3std3__45__cpo4cendE)
_ZN34_INTERNAL_4db4c019_4_k_cu_c873e1814cuda3std3__45__cpo4cendE:
	.zero		1
	.type		_ZN34_INTERNAL_4db4c019_4_k_cu_c873e1814cuda3std6ranges3__45__cpo4cendE,@object
	.size		_ZN34_INTERNAL_4db4c019_4_k_cu_c873e1814cuda3std6ranges3__45__cpo4cendE,(_ZN34_INTERNAL_4db4c019_4_k_cu_c873e1816thrust24THRUST_300001_SM_1000_NS12placeholders2_7E - _ZN34_INTERNAL_4db4c019_4_k_cu_c873e1814cuda3std6ranges3__45__cpo4cendE)
_ZN34_INTERNAL_4db4c019_4_k_cu_c873e1814cuda3std6ranges3__45__cpo4cendE:
	.zero		1
	.type		_ZN34_INTERNAL_4db4c019_4_k_cu_c873e1816thrust24THRUST_300001_SM_1000_NS12placeholders2_7E,@object
	.size		_ZN34_INTERNAL_4db4c019_4_k_cu_c873e1816thrust24THRUST_300001_SM_1000_NS12placeholders2_7E,(_ZN34_INTERNAL_4db4c019_4_k_cu_c873e1814cuda3std3__45__cpo5crendE - _ZN34_INTERNAL_4db4c019_4_k_cu_c873e1816thrust24THRUST_300001_SM_1000_NS12placeholders2_7E)
_ZN34_INTERNAL_4db4c019_4_k_cu_c873e1816thrust24THRUST_300001_SM_1000_NS12placeholders2_7E:
	.zero		1
	.type		_ZN34_INTERNAL_4db4c019_4_k_cu_c873e1814cuda3std3__45__cpo5crendE,@object
	.size		_ZN34_INTERNAL_4db4c019_4_k_cu_c873e1814cuda3std3__45__cpo5crendE,(_ZN34_INTERNAL_4db4c019_4_k_cu_c873e1814cuda3std6ranges3__45__cpo4prevE - _ZN34_INTERNAL_4db4c019_4_k_cu_c873e1814cuda3std3__45__cpo5crendE)
_ZN34_INTERNAL_4db4c019_4_k_cu_c873e1814cuda3std3__45__cpo5crendE:
	.zero		1
	.type		_ZN34_INTERNAL_4db4c019_4_k_cu_c873e1814cuda3std6ranges3__45__cpo4prevE,@object
	.size		_ZN34_INTERNAL_4db4c019_4_k_cu_c873e1814cuda3std6ranges3__45__cpo4prevE,(_ZN34_INTERNAL_4db4c019_4_k_cu_c873e1814cuda3std6ranges3__45__cpo9iter_moveE - _ZN34_INTERNAL_4db4c019_4_k_cu_c873e1814cuda3std6ranges3__45__cpo4prevE)
_ZN34_INTERNAL_4db4c019_4_k_cu_c873e1814cuda3std6ranges3__45__cpo4prevE:
	.zero		1
	.type		_ZN34_INTERNAL_4db4c019_4_k_cu_c873e1814cuda3std6ranges3__45__cpo9iter_moveE,@object
	.size		_ZN34_INTERNAL_4db4c019_4_k_cu_c873e1814cuda3std6ranges3__45__cpo9iter_moveE,(_ZN34_INTERNAL_4db4c019_4_k_cu_c873e1816thrust24THRUST_300001_SM_1000_NS6system6detail10sequential3seqE - _ZN34_INTERNAL_4db4c019_4_k_cu_c873e1814cuda3std6ranges3__45__cpo9iter_moveE)
_ZN34_INTERNAL_4db4c019_4_k_cu_c873e1814cuda3std6ranges3__45__cpo9iter_moveE:
	.zero		1
	.type		_ZN34_INTERNAL_4db4c019_4_k_cu_c873e1816thrust24THRUST_300001_SM_1000_NS6system6detail10sequential3seqE,@object
	.size		_ZN34_INTERNAL_4db4c019_4_k_cu_c873e1816thrust24THRUST_300001_SM_1000_NS6system6detail10sequential3seqE,(_ZN34_INTERNAL_4db4c019_4_k_cu_c873e1816thrust24THRUST_300001_SM_1000_NS12placeholders2_9E - _ZN34_INTERNAL_4db4c019_4_k_cu_c873e1816thrust24THRUST_300001_SM_1000_NS6system6detail10sequential3seqE)
_ZN34_INTERNAL_4db4c019_4_k_cu_c873e1816thrust24THRUST_300001_SM_1000_NS6system6detail10sequential3seqE:
	.zero		1
	.type		_ZN34_INTERNAL_4db4c019_4_k_cu_c873e1816thrust24THRUST_300001_SM_1000_NS12placeholders2_9E,@object
	.size		_ZN34_INTERNAL_4db4c019_4_k_cu_c873e1816thrust24THRUST_300001_SM_1000_NS12placeholders2_9E,(_ZN34_INTERNAL_4db4c019_4_k_cu_c873e1814cuda3std3__419piecewise_constructE - _ZN34_INTERNAL_4db4c019_4_k_cu_c873e1816thrust24THRUST_300001_SM_1000_NS12placeholders2_9E)
_ZN34_INTERNAL_4db4c019_4_k_cu_c873e1816thrust24THRUST_300001_SM_1000_NS12placeholders2_9E:
	.zero		1
	.type		_ZN34_INTERNAL_4db4c019_4_k_cu_c873e1814cuda3std3__419piecewise_constructE,@object
	.size		_ZN34_INTERNAL_4db4c019_4_k_cu_c873e1814cuda3std3__419piecewise_constructE,(_ZN34_INTERNAL_4db4c019_4_k_cu_c873e1814cuda3std6ranges3__45__cpo5cdataE - _ZN34_INTERNAL_4db4c019_4_k_cu_c873e1814cuda3std3__419piecewise_constructE)
_ZN34_INTERNAL_4db4c019_4_k_cu_c873e1814cuda3std3__419piecewise_constructE:
	.zero		1
	.type		_ZN34_INTERNAL_4db4c019_4_k_cu_c873e1814cuda3std6ranges3__45__cpo5cdataE,@object
	.size		_ZN34_INTERNAL_4db4c019_4_k_cu_c873e1814cuda3std6ranges3__45__cpo5cdataE,(_ZN34_INTERNAL_4db4c019_4_k_cu_c873e1816thrust24THRUST_300001_SM_1000_NS12placeholders2_1E - _ZN34_INTERNAL_4db4c019_4_k_cu_c873e1814cuda3std6ranges3__45__cpo5cdataE)
_ZN34_INTERNAL_4db4c019_4_k_cu_c873e1814cuda3std6ranges3__45__cpo5cdataE:
	.zero		1
	.type		_ZN34_INTERNAL_4db4c019_4_k_cu_c873e1816thrust24THRUST_300001_SM_1000_NS12placeholders2_1E,@object
	.size		_ZN34_INTERNAL_4db4c019_4_k_cu_c873e1816thrust24THRUST_300001_SM_1000_NS12placeholders2_1E,(_ZN34_INTERNAL_4db4c019_4_k_cu_c873e1814cuda3std3__45__cpo3endE - _ZN34_INTERNAL_4db4c019_4_k_cu_c873e1816thrust24THRUST_300001_SM_1000_NS12placeholders2_1E)
_ZN34_INTERNAL_4db4c019_4_k_cu_c873e1816thrust24THRUST_300001_SM_1000_NS12placeholders2_1E:
	.zero		1
	.type		_ZN34_INTERNAL_4db4c019_4_k_cu_c873e1814cuda3std3__45__cpo3endE,@object
	.size		_ZN34_INTERNAL_4db4c019_4_k_cu_c873e1814cuda3std3__45__cpo3endE,(_ZN34_INTERNAL_4db4c019_4_k_cu_c873e1814cuda3std6ranges3__45__cpo3endE - _ZN34_INTERNAL_4db4c019_4_k_cu_c873e1814cuda3std3__45__cpo3endE)
_ZN34_INTERNAL_4db4c019_4_k_cu_c873e1814cuda3std3__45__cpo3endE:
	.zero		1
	.type		_ZN34_INTERNAL_4db4c019_4_k_cu_c873e1814cuda3std6ranges3__45__cpo3endE,@object
	.size		_ZN34_INTERNAL_4db4c019_4_k_cu_c873e1814cuda3std6ranges3__45__cpo3endE,(_ZN34_INTERNAL_4db4c019_4_k_cu_c873e1816thrust24THRUST_300001_SM_1000_NS12placeholders2_5E - _ZN34_INTERNAL_4db4c019_4_k_cu_c873e1814cuda3std6ranges3__45__cpo3endE)
_ZN34_INTERNAL_4db4c019_4_k_cu_c873e1814cuda3std6ranges3__45__cpo3endE:
	.zero		1
	.type		_ZN34_INTERNAL_4db4c019_4_k_cu_c873e1816thrust24THRUST_300001_SM_1000_NS12placeholders2_5E,@object
	.size		_ZN34_INTERNAL_4db4c019_4_k_cu_c873e1816thrust24THRUST_300001_SM_1000_NS12placeholders2_5E,(_ZN34_INTERNAL_4db4c019_4_k_cu_c873e1814cuda3std3__45__cpo4rendE - _ZN34_INTERNAL_4db4c019_4_k_cu_c873e1816thrust24THRUST_300001_SM_1000_NS12placeholders2_5E)
_ZN34_INTERNAL_4db4c019_4_k_cu_c873e1816thrust24THRUST_300001_SM_1000_NS12placeholders2_5E:
	.zero		1
	.type		_ZN34_INTERNAL_4db4c019_4_k_cu_c873e1814cuda3std3__45__cpo4rendE,@object
	.size		_ZN34_INTERNAL_4db4c019_4_k_cu_c873e1814cuda3std3__45__cpo4rendE,(_ZN34_INTERNAL_4db4c019_4_k_cu_c873e1814cuda3std6ranges3__45__cpo9iter_swapE - _ZN34_INTERNAL_4db4c019_4_k_cu_c873e1814cuda3std3__45__cpo4rendE)
_ZN34_INTERNAL_4db4c019_4_k_cu_c873e1814cuda3std3__45__cpo4rendE:
	.zero		1
	.type		_ZN34_INTERNAL_4db4c019_4_k_cu_c873e1814cuda3std6ranges3__45__cpo9iter_swapE,@object
	.size		_ZN34_INTERNAL_4db4c019_4_k_cu_c873e1814cuda3std6ranges3__45__cpo9iter_swapE,(_ZN34_INTERNAL_4db4c019_4_k_cu_c873e1814cuda3std3__48unexpectE - _ZN34_INTERNAL_4db4c019_4_k_cu_c873e1814cuda3std6ranges3__45__cpo9iter_swapE)
_ZN34_INTERNAL_4db4c019_4_k_cu_c873e1814cuda3std6ranges3__45__cpo9iter_swapE:
	.zero		1
	.type		_ZN34_INTERNAL_4db4c019_4_k_cu_c873e1814cuda3std3__48unexpectE,@object
	.size		_ZN34_INTERNAL_4db4c019_4_k_cu_c873e1814cuda3std3__48unexpectE,(_ZN34_INTERNAL_4db4c019_4_k_cu_c873e1816thrust24THRUST_300001_SM_1000_NS8cuda_cub3parE - _ZN34_INTERNAL_4db4c019_4_k_cu_c873e1814cuda3std3__48unexpectE)
_ZN34_INTERNAL_4db4c019_4_k_cu_c873e1814cuda3std3__48unexpectE:
	.zero		1
	.type		_ZN34_INTERNAL_4db4c019_4_k_cu_c873e1816thrust24THRUST_300001_SM_1000_NS8cuda_cub3parE,@object
	.size		_ZN34_INTERNAL_4db4c019_4_k_cu_c873e1816thrust24THRUST_300001_SM_1000_NS8cuda_cub3parE,(.L_29 - _ZN34_INTERNAL_4db4c019_4_k_cu_c873e1816thrust24THRUST_300001_SM_1000_NS8cuda_cub3parE)
_ZN34_INTERNAL_4db4c019_4_k_cu_c873e1816thrust24THRUST_300001_SM_1000_NS8cuda_cub3parE:
	.zero		1
.L_29:


//--------------------- .nv.constant0._ZN3cub18CUB_300001_SM_10006detail9transform16transform_kernelINS2_10policy_hubILb1EN4cuda3std3__45tupleIJN6thrust24THRUST_300001_SM_1000_NS20permutation_iteratorINSA_6detail15normal_iteratorINSA_10device_ptrIfEEEENSD_INSE_IxEEEEEEEEEE10policy1000ElNS7_10__identityESG_JSJ_EEEvT0_iT1_T2_DpNS2_10kernel_argIT3_EE --------------------------
	.section	.nv.constant0._ZN3cub18CUB_300001_SM_10006detail9transform16transform_kernelINS2_10policy_hubILb1EN4cuda3std3__45tupleIJN6thrust24THRUST_300001_SM_1000_NS20permutation_iteratorINSA_6detail15normal_iteratorINSA_10device_ptrIfEEEENSD_INSE_IxEEEEEEEEEE10policy1000ElNS7_10__identityESG_JSJ_EEEvT0_iT1_T2_DpNS2_10kernel_argIT3_EE,"a",@progbits
	.sectionflags	@""
	.align	4
.nv.constant0._ZN3cub18CUB_300001_SM_10006detail9transform16transform_kernelINS2_10policy_hubILb1EN4cuda3std3__45tupleIJN6thrust24THRUST_300001_SM_1000_NS20permutation_iteratorINSA_6detail15normal_iteratorINSA_10device_ptrIfEEEENSD_INSE_IxEEEEEEEEEE10policy1000ElNS7_10__identityESG_JSJ_EEEvT0_iT1_T2_DpNS2_10kernel_argIT3_EE:
	.zero		936


//--------------------- .nv.constant0._ZN3cub18CUB_300001_SM_10006detail9transform16transform_kernelINS2_10policy_hubILb1EN4cuda3std3__45tupleIJN6thrust24THRUST_300001_SM_1000_NS20permutation_iteratorINSA_6detail15normal_iteratorINSA_10device_ptrIfEEEENSD_INSE_IxEEEEEEEEEE10policy1000EiNS7_10__identityESG_JSJ_EEEvT0_iT1_T2_DpNS2_10kernel_argIT3_EE --------------------------
	.section	.nv.constant0._ZN3cub18CUB_300001_SM_10006detail9transform16transform_kernelINS2_10policy_hubILb1EN4cuda3std3__45tupleIJN6thrust24THRUST_300001_SM_1000_NS20permutation_iteratorINSA_6detail15normal_iteratorINSA_10device_ptrIfEEEENSD_INSE_IxEEEEEEEEEE10policy1000EiNS7_10__identityESG_JSJ_EEEvT0_iT1_T2_DpNS2_10kernel_argIT3_EE,"a",@progbits
	.sectionflags	@""
	.align	4
.nv.constant0._ZN3cub18CUB_300001_SM_10006detail9transform16transform_kernelINS2_10policy_hubILb1EN4cuda3std3__45tupleIJN6thrust24THRUST_300001_SM_1000_NS20permutation_iteratorINSA_6detail15normal_iteratorINSA_10device_ptrIfEEEENSD_INSE_IxEEEEEEEEEE10policy1000EiNS7_10__identityESG_JSJ_EEEvT0_iT1_T2_DpNS2_10kernel_argIT3_EE:
	.zero		936


//--------------------- .nv.constant0._ZN3cub18CUB_300001_SM_10006detail8for_each13static_kernelINS2_12policy_hub_t12policy_500_tEmN6thrust24THRUST_300001_SM_1000_NS8cuda_cub20__uninitialized_fill7functorINS7_10device_ptrIfEEfEEEEvT0_T1_ --------------------------
	.section	.nv.constant0._ZN3cub18CUB_300001_SM_10006detail8for_each13static_kernelINS2_12policy_hub_t12policy_500_tEmN6thrust24THRUST_300001_SM_1000_NS8cuda_cub20__uninitialized_fill7functorINS7_10device_ptrIfEEfEEEEvT0_T1_,"a",@progbits
	.sectionflags	@""
	.align	4
.nv.constant0._ZN3cub18CUB_300001_SM_10006detail8for_each13static_kernelINS2_12policy_hub_t12policy_500_tEmN6thrust24THRUST_300001_SM_1000_NS8cuda_cub20__uninitialized_fill7functorINS7_10device_ptrIfEEfEEEEvT0_T1_:
	.zero		920


//--------------------- .nv.constant0._ZN3cub18CUB_300001_SM_10006detail11EmptyKernelIvEEvv --------------------------
	.section	.nv.constant0._ZN3cub18CUB_300001_SM_10006detail11EmptyKernelIvEEvv,"a",@progbits
	.sectionflags	@""
	.align	4
.nv.constant0._ZN3cub18CUB_300001_SM_10006detail11EmptyKernelIvEEvv:
	.zero		896


//--------------------- .nv.constant0._Z10gTranspotePfS_xx --------------------------
	.section	.nv.constant0._Z10gTranspotePfS_xx,"a",@progbits
	.sectionflags	@""
	.align	4
.nv.constant0._Z10gTranspotePfS_xx:
	.zero		928


//--------------------- SYMBOLS --------------------------

	.type		.nv.reservedSmem.offset0,@object
	.size		.nv.reservedSmem.offset0,0x4
